







.version 7.0
.target sm_70
.address_size 64



.global .texref ref;
.extern .shared .align 2 .b8 sad_loc[];
.extern .shared .align 4 .b8 sad_loc_8b[];

.visible .entry _Z11mb_sad_calcPtS_ii(
.param .u64 _Z11mb_sad_calcPtS_ii_param_0,
.param .u64 _Z11mb_sad_calcPtS_ii_param_1,
.param .u32 _Z11mb_sad_calcPtS_ii_param_2,
.param .u32 _Z11mb_sad_calcPtS_ii_param_3
)
{
.reg .pred %p<16>;
.reg .b16 %rs<2>;
.reg .f32 %f<11>;
.reg .b32 %r<428>;
.reg .b64 %rd<24>;

	.shared .align 2 .b8 frame_loc[32];

ld.param.u64 %rd5, [_Z11mb_sad_calcPtS_ii_param_0];
ld.param.u64 %rd6, [_Z11mb_sad_calcPtS_ii_param_1];
ld.param.u32 %r75, [_Z11mb_sad_calcPtS_ii_param_2];
ld.param.u32 %r76, [_Z11mb_sad_calcPtS_ii_param_3];
mov.u32 %r1, %tid.x;
mul.wide.u32 %rd7, %r1, 1126548799;
shr.u64 %rd8, %rd7, 36;
cvt.u32.u64	%r2, %rd8;
mov.u32 %r77, 1;
mul24.lo.u32 %r78, %r2, %r77;
sub.s32 %r3, %r2, %r78;
mov.u32 %r79, %ctaid.x;
mul24.lo.u32 %r4, %r79, %r77;
add.s32 %r5, %r4, %r3;
shr.u32 %r6, %r5, 2;
mov.u32 %r80, %ctaid.y;
mul24.lo.u32 %r7, %r80, %r77;
add.s32 %r8, %r7, %r2;
shr.u32 %r9, %r8, 2;
setp.gt.u32	%p1, %r1, 15;
@%p1 bra BB0_3;

shr.u32 %r10, %r1, 4;
mul24.lo.u32 %r82, %r10, %r77;
add.s32 %r83, %r4, %r10;
sub.s32 %r84, %r83, %r82;
shl.b32 %r11, %r84, 2;
add.s32 %r85, %r7, %r10;
shl.b32 %r12, %r85, 2;
bfe.s32 %r86, %r84, 2, 28;
setp.lt.s32	%p2, %r86, %r75;
bfe.s32 %r87, %r85, 2, 28;
setp.lt.s32	%p3, %r87, %r76;
and.pred %p4, %p2, %p3;
@!%p4 bra BB0_3;
bra.uni BB0_2;

BB0_2:
cvta.to.global.u64 %rd9, %rd6;
and.b32 %r88, %r1, 15;
shl.b32 %r89, %r75, 4;
bfe.u32 %r90, %r1, 2, 2;
add.s32 %r91, %r12, %r90;
and.b32 %r92, %r1, 3;
add.s32 %r93, %r11, %r92;
mad.lo.s32 %r94, %r91, %r89, %r93;
mul.wide.s32 %rd10, %r94, 2;
add.s64 %rd11, %rd9, %rd10;
ld.global.u16 %rs1, [%rd11];
shl.b32 %r95, %r10, 4;
add.s32 %r96, %r95, %r88;
shl.b32 %r97, %r96, 1;
mov.u32 %r98, frame_loc;
add.s32 %r99, %r98, %r97;
st.shared.u16 [%r99], %rs1;

BB0_3:
bar.sync 0;
setp.lt.s32	%p5, %r9, %r76;
setp.lt.s32	%p6, %r6, %r75;
and.pred %p7, %p6, %p5;
@!%p7 bra BB0_7;
bra.uni BB0_4;

BB0_4:
shl.b32 %r100, %r6, 2;
and.b32 %r101, %r5, 3;
add.s32 %r13, %r100, %r101;
shl.b32 %r102, %r9, 2;
and.b32 %r103, %r8, 3;
add.s32 %r14, %r102, %r103;
add.s32 %r15, %r3, %r2;
mul.lo.s32 %r105, %r2, 61;
sub.s32 %r16, %r1, %r105;
mul.lo.s32 %r425, %r16, 18;
add.s32 %r106, %r425, 18;
mov.u32 %r107, 1089;
min.u32 %r18, %r107, %r106;
setp.ge.u32	%p8, %r425, %r18;
@%p8 bra BB0_7;

mul.wide.u32 %rd14, %r425, 1041204193;
shr.u64 %rd15, %rd14, 35;
cvt.u32.u64	%r108, %rd15;
shl.b32 %r109, %r15, 5;
mov.u32 %r110, frame_loc;
add.s32 %r111, %r110, %r109;
ld.shared.u16 %r23, [%r111];
ld.shared.u16 %r26, [%r111+2];
ld.shared.u16 %r25, [%r111+4];
ld.shared.u16 %r27, [%r111+6];
ld.shared.u16 %r32, [%r111+8];
ld.shared.u16 %r35, [%r111+10];
ld.shared.u16 %r34, [%r111+12];
ld.shared.u16 %r36, [%r111+14];
ld.shared.u16 %r41, [%r111+16];
ld.shared.u16 %r44, [%r111+18];
ld.shared.u16 %r43, [%r111+20];
ld.shared.u16 %r45, [%r111+22];
ld.shared.u16 %r50, [%r111+24];
ld.shared.u16 %r53, [%r111+26];
ld.shared.u16 %r52, [%r111+28];
ld.shared.u16 %r54, [%r111+30];
mad.lo.s32 %r114, %r2, 1096, %r425;
shl.b32 %r115, %r114, 1;
mov.u32 %r116, sad_loc;
add.s32 %r422, %r116, %r115;
shl.b32 %r117, %r14, 2;
add.s32 %r118, %r117, %r108;
add.s32 %r423, %r118, -16;
mad.lo.s32 %r424, %r108, -33, %r425;
shl.b32 %r119, %r13, 2;
add.s32 %r58, %r119, -16;

BB0_6:
add.s32 %r120, %r58, %r424;
cvt.rn.f32.s32	%f1, %r120;
add.s32 %r121, %r120, 1;
cvt.rn.f32.s32	%f2, %r121;
add.s32 %r122, %r120, 2;
cvt.rn.f32.s32	%f3, %r122;
add.s32 %r123, %r120, 3;
cvt.rn.f32.s32	%f4, %r123;
add.s32 %r124, %r120, 4;
cvt.rn.f32.s32	%f5, %r124;
add.s32 %r125, %r120, 5;
cvt.rn.f32.s32	%f6, %r125;
cvt.rn.f32.s32	%f7, %r423;
tex.2d.v4.u32.f32	{%r126, %r127, %r128, %r129}, [ref, {%f1, %f7}];
and.b32 %r130, %r126, 65535;
sub.s32 %r131, %r130, %r23;
abs.s32 %r132, %r131;
tex.2d.v4.u32.f32	{%r133, %r134, %r135, %r136}, [ref, {%f2, %f7}];
and.b32 %r137, %r133, 65535;
sub.s32 %r138, %r137, %r26;
abs.s32 %r139, %r138;
add.s32 %r140, %r132, %r139;
sub.s32 %r141, %r137, %r23;
abs.s32 %r142, %r141;
tex.2d.v4.u32.f32	{%r143, %r144, %r145, %r146}, [ref, {%f3, %f7}];
and.b32 %r147, %r143, 65535;
sub.s32 %r148, %r147, %r25;
abs.s32 %r149, %r148;
add.s32 %r150, %r140, %r149;
sub.s32 %r151, %r147, %r26;
abs.s32 %r152, %r151;
add.s32 %r153, %r142, %r152;
sub.s32 %r154, %r147, %r23;
abs.s32 %r155, %r154;
tex.2d.v4.u32.f32	{%r156, %r157, %r158, %r159}, [ref, {%f4, %f7}];
and.b32 %r160, %r156, 65535;
sub.s32 %r161, %r160, %r27;
abs.s32 %r162, %r161;
add.s32 %r163, %r150, %r162;
sub.s32 %r164, %r160, %r25;
abs.s32 %r165, %r164;
add.s32 %r166, %r153, %r165;
sub.s32 %r167, %r160, %r26;
abs.s32 %r168, %r167;
add.s32 %r169, %r155, %r168;
tex.2d.v4.u32.f32	{%r170, %r171, %r172, %r173}, [ref, {%f5, %f7}];
and.b32 %r174, %r170, 65535;
sub.s32 %r175, %r174, %r27;
abs.s32 %r176, %r175;
add.s32 %r177, %r166, %r176;
sub.s32 %r178, %r174, %r25;
abs.s32 %r179, %r178;
add.s32 %r180, %r169, %r179;
tex.2d.v4.u32.f32	{%r181, %r182, %r183, %r184}, [ref, {%f6, %f7}];
and.b32 %r185, %r181, 65535;
sub.s32 %r186, %r185, %r27;
abs.s32 %r187, %r186;
add.s32 %r188, %r180, %r187;
add.s32 %r189, %r423, 1;
cvt.rn.f32.s32	%f8, %r189;
tex.2d.v4.u32.f32	{%r190, %r191, %r192, %r193}, [ref, {%f1, %f8}];
and.b32 %r194, %r190, 65535;
sub.s32 %r195, %r194, %r32;
abs.s32 %r196, %r195;
add.s32 %r197, %r196, %r163;
tex.2d.v4.u32.f32	{%r198, %r199, %r200, %r201}, [ref, {%f2, %f8}];
and.b32 %r202, %r198, 65535;
sub.s32 %r203, %r202, %r35;
abs.s32 %r204, %r203;
add.s32 %r205, %r197, %r204;
sub.s32 %r206, %r202, %r32;
abs.s32 %r207, %r206;
add.s32 %r208, %r207, %r177;
tex.2d.v4.u32.f32	{%r209, %r210, %r211, %r212}, [ref, {%f3, %f8}];
and.b32 %r213, %r209, 65535;
sub.s32 %r214, %r213, %r34;
abs.s32 %r215, %r214;
add.s32 %r216, %r205, %r215;
sub.s32 %r217, %r213, %r35;
abs.s32 %r218, %r217;
add.s32 %r219, %r208, %r218;
sub.s32 %r220, %r213, %r32;
abs.s32 %r221, %r220;
add.s32 %r222, %r221, %r188;
tex.2d.v4.u32.f32	{%r223, %r224, %r225, %r226}, [ref, {%f4, %f8}];
and.b32 %r227, %r223, 65535;
sub.s32 %r228, %r227, %r36;
abs.s32 %r229, %r228;
add.s32 %r230, %r216, %r229;
sub.s32 %r231, %r227, %r34;
abs.s32 %r232, %r231;
add.s32 %r233, %r219, %r232;
sub.s32 %r234, %r227, %r35;
abs.s32 %r235, %r234;
add.s32 %r236, %r222, %r235;
tex.2d.v4.u32.f32	{%r237, %r238, %r239, %r240}, [ref, {%f5, %f8}];
and.b32 %r241, %r237, 65535;
sub.s32 %r242, %r241, %r36;
abs.s32 %r243, %r242;
add.s32 %r244, %r233, %r243;
sub.s32 %r245, %r241, %r34;
abs.s32 %r246, %r245;
add.s32 %r247, %r236, %r246;
tex.2d.v4.u32.f32	{%r248, %r249, %r250, %r251}, [ref, {%f6, %f8}];
and.b32 %r252, %r248, 65535;
sub.s32 %r253, %r252, %r36;
abs.s32 %r254, %r253;
add.s32 %r255, %r247, %r254;
add.s32 %r256, %r423, 2;
cvt.rn.f32.s32	%f9, %r256;
tex.2d.v4.u32.f32	{%r257, %r258, %r259, %r260}, [ref, {%f1, %f9}];
and.b32 %r261, %r257, 65535;
sub.s32 %r262, %r261, %r41;
abs.s32 %r263, %r262;
add.s32 %r264, %r263, %r230;
tex.2d.v4.u32.f32	{%r265, %r266, %r267, %r268}, [ref, {%f2, %f9}];
and.b32 %r269, %r265, 65535;
sub.s32 %r270, %r269, %r44;
abs.s32 %r271, %r270;
add.s32 %r272, %r264, %r271;
sub.s32 %r273, %r269, %r41;
abs.s32 %r274, %r273;
add.s32 %r275, %r274, %r244;
tex.2d.v4.u32.f32	{%r276, %r277, %r278, %r279}, [ref, {%f3, %f9}];
and.b32 %r280, %r276, 65535;
sub.s32 %r281, %r280, %r43;
abs.s32 %r282, %r281;
add.s32 %r283, %r272, %r282;
sub.s32 %r284, %r280, %r44;
abs.s32 %r285, %r284;
add.s32 %r286, %r275, %r285;
sub.s32 %r287, %r280, %r41;
abs.s32 %r288, %r287;
add.s32 %r289, %r288, %r255;
tex.2d.v4.u32.f32	{%r290, %r291, %r292, %r293}, [ref, {%f4, %f9}];
and.b32 %r294, %r290, 65535;
sub.s32 %r295, %r294, %r45;
abs.s32 %r296, %r295;
add.s32 %r297, %r283, %r296;
sub.s32 %r298, %r294, %r43;
abs.s32 %r299, %r298;
add.s32 %r300, %r286, %r299;
sub.s32 %r301, %r294, %r44;
abs.s32 %r302, %r301;
add.s32 %r303, %r289, %r302;
tex.2d.v4.u32.f32	{%r304, %r305, %r306, %r307}, [ref, {%f5, %f9}];
and.b32 %r308, %r304, 65535;
sub.s32 %r309, %r308, %r45;
abs.s32 %r310, %r309;
add.s32 %r311, %r300, %r310;
sub.s32 %r312, %r308, %r43;
abs.s32 %r313, %r312;
add.s32 %r314, %r303, %r313;
tex.2d.v4.u32.f32	{%r315, %r316, %r317, %r318}, [ref, {%f6, %f9}];
and.b32 %r319, %r315, 65535;
sub.s32 %r320, %r319, %r45;
abs.s32 %r321, %r320;
add.s32 %r322, %r314, %r321;
add.s32 %r323, %r423, 3;
cvt.rn.f32.s32	%f10, %r323;
tex.2d.v4.u32.f32	{%r324, %r325, %r326, %r327}, [ref, {%f1, %f10}];
and.b32 %r328, %r324, 65535;
sub.s32 %r329, %r328, %r50;
abs.s32 %r330, %r329;
add.s32 %r331, %r330, %r297;
tex.2d.v4.u32.f32	{%r332, %r333, %r334, %r335}, [ref, {%f2, %f10}];
and.b32 %r336, %r332, 65535;
sub.s32 %r337, %r336, %r53;
abs.s32 %r338, %r337;
add.s32 %r339, %r331, %r338;
sub.s32 %r340, %r336, %r50;
abs.s32 %r341, %r340;
add.s32 %r342, %r341, %r311;
tex.2d.v4.u32.f32	{%r343, %r344, %r345, %r346}, [ref, {%f3, %f10}];
and.b32 %r347, %r343, 65535;
sub.s32 %r348, %r347, %r52;
abs.s32 %r349, %r348;
add.s32 %r350, %r339, %r349;
sub.s32 %r351, %r347, %r53;
abs.s32 %r352, %r351;
add.s32 %r353, %r342, %r352;
sub.s32 %r354, %r347, %r50;
abs.s32 %r355, %r354;
add.s32 %r356, %r355, %r322;
tex.2d.v4.u32.f32	{%r357, %r358, %r359, %r360}, [ref, {%f4, %f10}];
and.b32 %r361, %r357, 65535;
sub.s32 %r362, %r361, %r54;
abs.s32 %r363, %r362;
add.s32 %r364, %r350, %r363;
sub.s32 %r365, %r361, %r52;
abs.s32 %r366, %r365;
add.s32 %r367, %r353, %r366;
sub.s32 %r368, %r361, %r53;
abs.s32 %r369, %r368;
add.s32 %r370, %r356, %r369;
tex.2d.v4.u32.f32	{%r371, %r372, %r373, %r374}, [ref, {%f5, %f10}];
and.b32 %r375, %r371, 65535;
sub.s32 %r376, %r375, %r54;
abs.s32 %r377, %r376;
add.s32 %r378, %r367, %r377;
sub.s32 %r379, %r375, %r52;
abs.s32 %r380, %r379;
add.s32 %r381, %r370, %r380;
tex.2d.v4.u32.f32	{%r382, %r383, %r384, %r385}, [ref, {%f6, %f10}];
and.b32 %r386, %r382, 65535;
sub.s32 %r387, %r386, %r54;
abs.s32 %r388, %r387;
add.s32 %r389, %r381, %r388;
st.shared.u16 [%r422], %r364;
st.shared.u16 [%r422+2], %r378;
st.shared.u16 [%r422+4], %r389;
add.s32 %r390, %r424, 3;
setp.gt.s32	%p9, %r390, 32;
add.s32 %r391, %r424, -30;
selp.b32	%r424, %r391, %r390, %p9;
selp.u32	%r392, 1, 0, %p9;
add.s32 %r423, %r392, %r423;
add.s32 %r422, %r422, 6;
add.s32 %r425, %r425, 3;
setp.lt.s32	%p10, %r425, %r18;
@%p10 bra BB0_6;

BB0_7:
bar.sync 0;
setp.gt.u32	%p11, %r1, 31;
@%p11 bra BB0_11;

shr.u32 %r393, %r1, 5;
mul24.lo.u32 %r67, %r393, %r77;
sub.s32 %r395, %r393, %r67;
add.s32 %r396, %r395, %r4;
shr.u32 %r397, %r396, 2;
add.s32 %r398, %r7, %r393;
shr.u32 %r68, %r398, 2;
setp.lt.s32	%p12, %r397, %r75;
setp.lt.s32	%p13, %r68, %r76;
and.pred %p14, %p12, %p13;
@!%p14 bra BB0_11;
bra.uni BB0_9;

BB0_9:
and.b32 %r427, %r1, 31;
mul24.lo.u32 %r399, %r75, %r76;
mov.u32 %r400, 25;
mul24.lo.u32 %r401, %r399, %r400;
mul.wide.u32 %rd18, %r427, 4;
add.s32 %r403, %r4, %r393;
sub.s32 %r404, %r403, %r67;
shr.u32 %r405, %r404, 2;
mul24.lo.u32 %r406, %r68, %r75;
add.s32 %r407, %r406, %r405;
mad.lo.s32 %r408, %r407, 16, %r401;
and.b32 %r410, %r398, 3;
mad.lo.s32 %r411, %r410, 4, %r408;
and.b32 %r412, %r404, 3;
add.s32 %r413, %r411, %r412;
mul.lo.s32 %r414, %r413, 1096;
cvt.u64.u32	%rd19, %r414;
add.s64 %rd20, %rd18, %rd19;
cvta.to.global.u64 %rd21, %rd5;
shl.b64 %rd22, %rd20, 1;
add.s64 %rd23, %rd21, %rd22;
mad.lo.s32 %r415, %r393, 274, %r427;
shl.b32 %r416, %r415, 3;
mov.u32 %r417, sad_loc_8b;
add.s32 %r426, %r417, %r416;

BB0_10:
ld.shared.v2.u32 {%r418, %r419}, [%r426];
st.global.v2.u32 [%rd23], {%r418, %r419};
add.s64 %rd23, %rd23, 256;
add.s32 %r426, %r426, 256;
add.s32 %r427, %r427, 32;
setp.lt.s32	%p15, %r427, 274;
@%p15 bra BB0_10;

BB0_11:
ret;
}




// ===== COMPILED SASS (sm_100) =====

	.target	sm_100

	.elftype	@"ET_EXEC"


//--------------------- .note.nv.tkinfo           --------------------------
	.section	.note.nv.tkinfo,"",@"SHT_NOTE"
	.sectionflags	@"SHF_NOTE_NV_TKINFO"
	.tkinfo
        /*0018*/ 	.word	0x00000002
        /*0030*/ 	.string	""
        /*0030*/ 	.string	"ptxas"
        /*0030*/ 	.string	"Cuda compilation tools, release 13.0, V13.0.88"
        /*0030*/ 	.string	"Build cuda_13.0.r13.0/compiler.36424714_0"
        /*0030*/ 	.string	"-arch sm_100 "



//--------------------- .note.nv.cuinfo           --------------------------
	.section	.note.nv.cuinfo,"",@"SHT_NOTE"
	.sectionflags	@"SHF_NOTE_NV_CUINFO"
        /*0018*/ 	.short	0x0002
        /*001a*/ 	.short	0x0046
        /*001c*/ 	.short	0x0082
	.zero		2


//--------------------- .nv.info                  --------------------------
	.section	.nv.info,"",@"SHT_CUDA_INFO"
	.align	4


	//----- nvinfo : EIATTR_REGCOUNT
	.align		4
        /*0000*/ 	.byte	0x04, 0x2f
        /*0002*/ 	.short	(.L_1 - .L_0)
	.align		4
.L_0:
        /*0004*/ 	.word	index@(_Z11mb_sad_calcPtS_ii)
        /*0008*/ 	.word	0x00000038


	//----- nvinfo : EIATTR_FRAME_SIZE
	.align		4
.L_1:
        /*000c*/ 	.byte	0x04, 0x11
        /*000e*/ 	.short	(.L_3 - .L_2)
	.align		4
.L_2:
        /*0010*/ 	.word	index@(_Z11mb_sad_calcPtS_ii)
        /*0014*/ 	.word	0x00000000


	//----- nvinfo : EIATTR_MIN_STACK_SIZE
	.align		4
.L_3:
        /*0018*/ 	.byte	0x04, 0x12
        /*001a*/ 	.short	(.L_5 - .L_4)
	.align		4
.L_4:
        /*001c*/ 	.word	index@(_Z11mb_sad_calcPtS_ii)
        /*0020*/ 	.word	0x00000000
.L_5:


//--------------------- .nv.compat                --------------------------
	.section	.nv.compat,"",@"SHT_CUDA_COMPAT_INFO"
	.align	4
        /*0000*/ 	.byte	0x02, 0x09, 0x00, 0x00, 0x02, 0x02, 0x02, 0x00, 0x02, 0x05, 0x05, 0x00, 0x03, 0x07, 0x01, 0x01
        /*0010*/ 	.byte	0x02, 0x03, 0x00, 0x00, 0x02, 0x06, 0x01, 0x00, 0x04, 0x0b, 0x08, 0x00, 0x09, 0x00, 0x00, 0x00
        /*0020*/ 	.byte	0x00, 0x00, 0x00, 0x00


//--------------------- .nv.info._Z11mb_sad_calcPtS_ii --------------------------
	.section	.nv.info._Z11mb_sad_calcPtS_ii,"",@"SHT_CUDA_INFO"
	.sectionflags	@""
	.align	4


	//----- nvinfo : EIATTR_CUDA_API_VERSION
	.align		4
        /*0000*/ 	.byte	0x04, 0x37
        /*0002*/ 	.short	(.L_7 - .L_6)
.L_6:
        /*0004*/ 	.word	0x00000082


	//----- nvinfo : EIATTR_KPARAM_INFO
	.align		4
.L_7:
        /*0008*/ 	.byte	0x04, 0x17
        /*000a*/ 	.short	(.L_9 - .L_8)
.L_8:
        /*000c*/ 	.word	0x00000000
        /*0010*/ 	.short	0x0003
        /*0012*/ 	.short	0x0014
        /*0014*/ 	.byte	0x00, 0xf0, 0x11, 0x00


	//----- nvinfo : EIATTR_KPARAM_INFO
	.align		4
.L_9:
        /*0018*/ 	.byte	0x04, 0x17
        /*001a*/ 	.short	(.L_11 - .L_10)
.L_10:
        /*001c*/ 	.word	0x00000000
        /*0020*/ 	.short	0x0002
        /*0022*/ 	.short	0x0010
        /*0024*/ 	.byte	0x00, 0xf0, 0x11, 0x00


	//----- nvinfo : EIATTR_KPARAM_INFO
	.align		4
.L_11:
        /*0028*/ 	.byte	0x04, 0x17
        /*002a*/ 	.short	(.L_13 - .L_12)
.L_12:
        /*002c*/ 	.word	0x00000000
        /*0030*/ 	.short	0x0001
        /*0032*/ 	.short	0x0008
        /*0034*/ 	.byte	0x00, 0xf0, 0x21, 0x00


	//----- nvinfo : EIATTR_KPARAM_INFO
	.align		4
.L_13:
        /*0038*/ 	.byte	0x04, 0x17
        /*003a*/ 	.short	(.L_15 - .L_14)
.L_14:
        /*003c*/ 	.word	0x00000000
        /*0040*/ 	.short	0x0000
        /*0042*/ 	.short	0x0000
        /*0044*/ 	.byte	0x00, 0xf0, 0x21, 0x00


	//----- nvinfo : EIATTR_SPARSE_MMA_MASK
	.align		4
.L_15:
        /*0048*/ 	.byte	0x03, 0x50
        /*004a*/ 	.short	0x0000


	//----- nvinfo : EIATTR_MAXREG_COUNT
	.align		4
        /*004c*/ 	.byte	0x03, 0x1b
        /*004e*/ 	.short	0x00ff


	//----- nvinfo : EIATTR_NUM_BARRIERS
	.align		4
        /*0050*/ 	.byte	0x02, 0x4c
        /*0052*/ 	.byte	0x01
	.zero		1


	//----- nvinfo : EIATTR_MERCURY_ISA_VERSION
	.align		4
        /*0054*/ 	.byte	0x03, 0x5f
        /*0056*/ 	.short	0x0101


	//----- nvinfo : EIATTR_VRC_CTA_INIT_COUNT
	.align		4
        /*0058*/ 	.byte	0x02, 0x4a
	.zero		1
	.zero		1


	//----- nvinfo : EIATTR_EXIT_INSTR_OFFSETS
	.align		4
        /*005c*/ 	.byte	0x04, 0x1c
        /*005e*/ 	.short	(.L_17 - .L_16)


	//   ....[0]....
.L_16:
        /*0060*/ 	.word	0x00001630


	//   ....[1]....
        /*0064*/ 	.word	0x000016c0


	//   ....[2]....
        /*0068*/ 	.word	0x00001b00


	//   ....[3]....
        /*006c*/ 	.word	0x00001b50


	//----- nvinfo : EIATTR_CRS_STACK_SIZE
	.align		4
.L_17:
        /*0070*/ 	.byte	0x04, 0x1e
        /*0072*/ 	.short	(.L_19 - .L_18)
.L_18:
        /*0074*/ 	.word	0x00000000


	//----- nvinfo : EIATTR_CBANK_PARAM_SIZE
	.align		4
.L_19:
        /*0078*/ 	.byte	0x03, 0x19
        /*007a*/ 	.short	0x0018


	//----- nvinfo : EIATTR_PARAM_CBANK
	.align		4
        /*007c*/ 	.byte	0x04, 0x0a
        /*007e*/ 	.short	(.L_21 - .L_20)
	.align		4
.L_20:
        /*0080*/ 	.word	index@(.nv.constant0._Z11mb_sad_calcPtS_ii)
        /*0084*/ 	.short	0x0380
        /*0086*/ 	.short	0x0018


	//----- nvinfo : EIATTR_SW_WAR
	.align		4
.L_21:
        /*0088*/ 	.byte	0x04, 0x36
        /*008a*/ 	.short	(.L_23 - .L_22)
.L_22:
        /*008c*/ 	.word	0x00000008


	//----- nvinfo : EIATTR_BINDLESS_TEXTURE_BANK
	.align		4
.L_23:
        /*0090*/ 	.byte	0x02, 0x15
	.zero		1
	.zero		1


	//----- nvinfo : EIATTR_BINDLESS_SURFACE_BANK
	.align		4
        /*0094*/ 	.byte	0x02, 0x16
	.zero		1
	.zero		1


//--------------------- .nv.callgraph             --------------------------
	.section	.nv.callgraph,"",@"SHT_CUDA_CALLGRAPH"
	.align	4
	.sectionentsize	8
	.align		4
        /*0000*/ 	.word	0x00000000
	.align		4
        /*0004*/ 	.word	0xffffffff
	.align		4
        /*0008*/ 	.word	0x00000000
	.align		4
        /*000c*/ 	.word	0xfffffffe
	.align		4
        /*0010*/ 	.word	0x00000000
	.align		4
        /*0014*/ 	.word	0xfffffffd
	.align		4
        /*0018*/ 	.word	0x00000000
	.align		4
        /*001c*/ 	.word	0xfffffffc


//--------------------- .nv.constant0._Z11mb_sad_calcPtS_ii --------------------------
	.section	.nv.constant0._Z11mb_sad_calcPtS_ii,"a",@progbits
	.sectionflags	@""
	.align	4
.nv.constant0._Z11mb_sad_calcPtS_ii:
	.zero		928
	.align		4
        /*03a0*/ 	.word	[20@lo(0x0)=ref]


//--------------------- .text._Z11mb_sad_calcPtS_ii --------------------------
	.section	.text._Z11mb_sad_calcPtS_ii,"ax",@progbits
	.align	128
        .global         _Z11mb_sad_calcPtS_ii
        .type           _Z11mb_sad_calcPtS_ii,@function
        .size           _Z11mb_sad_calcPtS_ii,(.L_x_11 - _Z11mb_sad_calcPtS_ii)
        .other          _Z11mb_sad_calcPtS_ii,@"STO_CUDA_ENTRY STV_DEFAULT"
_Z11mb_sad_calcPtS_ii:
.text._Z11mb_sad_calcPtS_ii:
[----:B------:R-:W-:Y:S01]  /*0000*/  LDC R1, c[0x0][0x37c] ;  /* 0x0000df00ff017b82 */ /* 0x000fe20000000800 */
[----:B------:R-:W0:Y:S07]  /*0010*/  S2R R11, SR_TID.X ;  /* 0x00000000000b7919 */ /* 0x000e2e0000002100 */
[----:B------:R-:W1:Y:S01]  /*0020*/  S2UR UR7, SR_CTAID.Y ;  /* 0x00000000000779c3 */ /* 0x000e620000002600 */
[----:B------:R-:W2:Y:S01]  /*0030*/  LDCU.64 UR8, c[0x0][0x390] ;  /* 0x00007200ff0877ac */ /* 0x000ea20008000a00 */
[----:B------:R-:W-:Y:S01]  /*0040*/  BSSY.RECONVERGENT B0, `(.L_x_0) ;  /* 0x0000029000007945 */ /* 0x000fe20003800200 */
[----:B------:R-:W3:Y:S05]  /*0050*/  LDCU.64 UR10, c[0x0][0x358] ;  /* 0x00006b00ff0a77ac */ /* 0x000eea0008000a00 */
[----:B------:R-:W4:Y:S01]  /*0060*/  S2UR UR6, SR_CTAID.X ;  /* 0x00000000000679c3 */ /* 0x000f220000002500 */
[----:B-1----:R-:W-:Y:S01]  /*0070*/  UPRMT UR7, UR7, 0x7210, URZ ;  /* 0x0000721007077896 */ /* 0x002fe200080000ff */
[C---:B0-----:R-:W-:Y:S01]  /*0080*/  ISETP.GT.U32.AND P0, PT, R11.reuse, 0xf, PT ;  /* 0x0000000f0b00780c */ /* 0x041fe20003f04070 */
[----:B------:R-:W-:Y:S01]  /*0090*/  IMAD.WIDE.U32 R12, R11, 0x4325c53f, RZ ;  /* 0x4325c53f0b0c7825 */ /* 0x000fe200078e00ff */
[----:B----4-:R-:W-:-:S04]  /*00a0*/  UPRMT UR6, UR6, 0x7210, URZ ;  /* 0x0000721006067896 */ /* 0x010fc800080000ff */
[----:B------:R-:W-:-:S04]  /*00b0*/  SHF.R.U32.HI R12, RZ, 0x4, R13 ;  /* 0x00000004ff0c7819 */ /* 0x000fc8000001160d */
[C---:B------:R-:W-:Y:S01]  /*00c0*/  PRMT R5, R12.reuse, 0x7210, RZ ;  /* 0x000072100c057816 */ /* 0x040fe200000000ff */
[----:B------:R-:W-:-:S04]  /*00d0*/  VIADD R4, R12, UR7 ;  /* 0x000000070c047c36 */ /* 0x000fc80008000000 */
[----:B------:R-:W-:Y:S01]  /*00e0*/  IMAD.IADD R5, R12, 0x1, -R5 ;  /* 0x000000010c057824 */ /* 0x000fe200078e0a05 */
[----:B--23--:R-:W-:Y:S06]  /*00f0*/  @P0 BRA `(.L_x_1) ;  /* 0x0000000000740947 */ /* 0x00cfec0003800000 */
[----:B------:R-:W0:Y:S01]  /*0100*/  LDC.64 R14, c[0x0][0x390] ;  /* 0x0000e400ff0e7b82 */ /* 0x000e220000000a00 */
[----:B------:R-:W-:-:S04]  /*0110*/  SHF.R.U32.HI R0, RZ, 0x4, R11 ;  /* 0x00000004ff007819 */ /* 0x000fc8000001160b */
[C---:B------:R-:W-:Y:S01]  /*0120*/  PRMT R3, R0.reuse, 0x7210, RZ ;  /* 0x0000721000037816 */ /* 0x040fe200000000ff */
[----:B------:R-:W-:-:S03]  /*0130*/  VIADD R7, R0, UR7 ;  /* 0x0000000700077c36 */ /* 0x000fc60008000000 */
[----:B------:R-:W-:Y:S02]  /*0140*/  IADD3 R6, PT, PT, -R3, UR6, R0 ;  /* 0x0000000603067c10 */ /* 0x000fe4000fffe100 */
[----:B------:R-:W-:Y:S02]  /*0150*/  SHF.R.S32.HI R2, RZ, 0x2, R7 ;  /* 0x00000002ff027819 */ /* 0x000fe40000011407 */
[----:B------:R-:W-:Y:S02]  /*0160*/  SHF.R.S32.HI R3, RZ, 0x2, R6 ;  /* 0x00000002ff037819 */ /* 0x000fe40000011406 */
[----:B------:R-:W-:Y:S02]  /*0170*/  SGXT R2, R2, 0x1c ;  /* 0x0000001c0202781a */ /* 0x000fe40000000200 */
[----:B------:R-:W-:Y:S02]  /*0180*/  SGXT R3, R3, 0x1c ;  /* 0x0000001c0303781a */ /* 0x000fe40000000200 */
[----:B0-----:R-:W-:-:S04]  /*0190*/  ISETP.GE.AND P0, PT, R2, R15, PT ;  /* 0x0000000f0200720c */ /* 0x001fc80003f06270 */
[----:B------:R-:W-:-:S13]  /*01a0*/  ISETP.LT.AND P0, PT, R3, R14, !P0 ;  /* 0x0000000e0300720c */ /* 0x000fda0004701270 */
[----:B------:R-:W-:Y:S05]  /*01b0*/  @!P0 BRA `(.L_x_1) ;  /* 0x0000000000448947 */ /* 0x000fea0003800000 */
[----:B------:R-:W0:Y:S01]  /*01c0*/  LDC.64 R2, c[0x0][0x388] ;  /* 0x0000e200ff027b82 */ /* 0x000e220000000a00 */
[----:B------:R-:W-:Y:S02]  /*01d0*/  SHF.R.U32.HI R8, RZ, 0x2, R11 ;  /* 0x00000002ff087819 */ /* 0x000fe4000001160b */
[----:B------:R-:W-:Y:S02]  /*01e0*/  LOP3.LUT R9, R11, 0x3, RZ, 0xc0, !PT ;  /* 0x000000030b097812 */ /* 0x000fe400078ec0ff */
[----:B------:R-:W-:-:S03]  /*01f0*/  SGXT.U32 R8, R8, 0x2 ;  /* 0x000000020808781a */ /* 0x000fc60000000000 */
[----:B------:R-:W-:Y:S02]  /*0200*/  IMAD R9, R6, 0x4, R9 ;  /* 0x0000000406097824 */ /* 0x000fe400078e0209 */
[----:B------:R-:W-:Y:S02]  /*0210*/  IMAD R7, R7, 0x4, R8 ;  /* 0x0000000407077824 */ /* 0x000fe400078e0208 */
[----:B------:R-:W-:-:S04]  /*0220*/  IMAD.SHL.U32 R6, R14, 0x10, RZ ;  /* 0x000000100e067824 */ /* 0x000fc800078e00ff */
[----:B------:R-:W-:-:S04]  /*0230*/  IMAD R7, R6, R7, R9 ;  /* 0x0000000706077224 */ /* 0x000fc800078e0209 */
[----:B0-----:R-:W-:-:S06]  /*0240*/  IMAD.WIDE R2, R7, 0x2, R2 ;  /* 0x0000000207027825 */ /* 0x001fcc00078e0202 */
[----:B------:R-:W2:Y:S01]  /*0250*/  LDG.E.U16 R2, desc[UR10][R2.64] ;  /* 0x0000000a02027981 */ /* 0x000ea2000c1e1500 */
[----:B------:R-:W0:Y:S01]  /*0260*/  S2UR UR5, SR_CgaCtaId ;  /* 0x00000000000579c3 */ /* 0x000e220000008800 */
[----:B------:R-:W-:Y:S01]  /*0270*/  LOP3.LUT R7, R11, 0xf, RZ, 0xc0, !PT ;  /* 0x0000000f0b077812 */ /* 0x000fe200078ec0ff */
[----:B------:R-:W-:-:S04]  /*0280*/  UMOV UR4, 0x400 ;  /* 0x0000040000047882 */ /* 0x000fc80000000000 */
[----:B------:R-:W-:Y:S01]  /*0290*/  IMAD R7, R0, 0x10, R7 ;  /* 0x0000001000077824 */ /* 0x000fe200078e0207 */
[----:B0-----:R-:W-:-:S06]  /*02a0*/  ULEA UR4, UR5, UR4, 0x18 ;  /* 0x0000000405047291 */ /* 0x001fcc000f8ec0ff */
[----:B------:R-:W-:-:S05]  /*02b0*/  LEA R7, R7, UR4, 0x1 ;  /* 0x0000000407077c11 */ /* 0x000fca000f8e08ff */
[----:B--2---:R0:W-:Y:S02]  /*02c0*/  STS.U16 [R7], R2 ;  /* 0x0000000207007388 */ /* 0x0041e40000000400 */
.L_x_1:
[----:B------:R-:W-:Y:S05]  /*02d0*/  BSYNC.RECONVERGENT B0 ;  /* 0x0000000000007941 */ /* 0x000fea0003800200 */
.L_x_0:
[----:B------:R-:W-:Y:S01]  /*02e0*/  VIADD R0, R5, UR6 ;  /* 0x0000000605007c36 */ /* 0x000fe20008000000 */
[----:B------:R-:W-:Y:S01]  /*02f0*/  SHF.R.U32.HI R3, RZ, 0x2, R4 ;  /* 0x00000002ff037819 */ /* 0x000fe20000011604 */
[----:B------:R-:W-:Y:S03]  /*0300*/  BAR.SYNC.DEFER_BLOCKING 0x0 ;  /* 0x0000000000007b1d */ /* 0x000fe60000010000 */
[----:B------:R-:W-:Y:S02]  /*0310*/  ISETP.GE.AND P0, PT, R3, UR9, PT ;  /* 0x0000000903007c0c */ /* 0x000fe4000bf06270 */
[----:B0-----:R-:W-:Y:S01]  /*0320*/  SHF.R.U32.HI R2, RZ, 0x2, R0 ;  /* 0x00000002ff027819 */ /* 0x001fe20000011600 */
[----:B------:R-:W-:Y:S03]  /*0330*/  BSSY.RECONVERGENT B0, `(.L_x_2) ;  /* 0x000012c000007945 */ /* 0x000fe60003800200 */
[----:B------:R-:W-:-:S13]  /*0340*/  ISETP.LT.AND P0, PT, R2, UR8, !P0 ;  /* 0x0000000802007c0c */ /* 0x000fda000c701270 */
[----:B------:R-:W-:Y:S05]  /*0350*/  @!P0 BRA `(.L_x_3) ;  /* 0x0000001000a48947 */ /* 0x000fea0003800000 */
[----:B------:R-:W-:Y:S01]  /*0360*/  IMAD R6, R12, -0x3d, R11 ;  /* 0xffffffc30c067824 */ /* 0x000fe200078e020b */
[----:B------:R-:W-:Y:S01]  /*0370*/  LOP3.LUT R7, R0, 0x3, RZ, 0xc0, !PT ;  /* 0x0000000300077812 */ /* 0x000fe200078ec0ff */
[----:B------:R-:W-:Y:S01]  /*0380*/  IMAD.MOV.U32 R48, RZ, RZ, 0x12 ;  /* 0x00000012ff307424 */ /* 0x000fe200078e00ff */
[----:B------:R-:W-:Y:S01]  /*0390*/  LOP3.LUT R4, R4, 0x3, RZ, 0xc0, !PT ;  /* 0x0000000304047812 */ /* 0x000fe200078ec0ff */
[----:B------:R-:W-:Y:S02]  /*03a0*/  IMAD R47, R6, 0x12, RZ ;  /* 0x00000012062f7824 */ /* 0x000fe400078e02ff */
[----:B------:R-:W-:Y:S02]  /*03b0*/  IMAD R13, R2, 0x4, R7 ;  /* 0x00000004020d7824 */ /* 0x000fe400078e0207 */
[----:B------:R-:W-:Y:S01]  /*03c0*/  IMAD R16, R3, 0x4, R4 ;  /* 0x0000000403107824 */ /* 0x000fe200078e0204 */
[----:B------:R-:W-:-:S04]  /*03d0*/  VIADDMNMX.U32 R48, R47, R48, 0x441, PT ;  /* 0x000004412f307446 */ /* 0x000fc80003800030 */
[----:B------:R-:W-:-:S13]  /*03e0*/  ISETP.GE.U32.AND P0, PT, R47, R48, PT ;  /* 0x000000302f00720c */ /* 0x000fda0003f06070 */
[----:B------:R-:W-:Y:S05]  /*03f0*/  @P0 BRA `(.L_x_3) ;  /* 0x00000010007c0947 */ /* 0x000fea0003800000 */
[----:B------:R-:W0:Y:S01]  /*0400*/  S2UR UR5, SR_CgaCtaId ;  /* 0x00000000000579c3 */ /* 0x000e220000008800 */
[----:B------:R-:W-:Y:S01]  /*0410*/  UMOV UR4, 0x400 ;  /* 0x0000040000047882 */ /* 0x000fe20000000000 */
[----:B------:R-:W-:Y:S02]  /*0420*/  IMAD.IADD R5, R5, 0x1, R12 ;  /* 0x0000000105057824 */ /* 0x000fe400078e020c */
[----:B------:R-:W-:-:S04]  /*0430*/  IMAD.WIDE.U32 R14, R47, 0x3e0f83e1, RZ ;  /* 0x3e0f83e12f0e7825 */ /* 0x000fc800078e00ff */
[----:B------:R-:W-:Y:S01]  /*0440*/  IMAD R14, R12, 0x448, R47 ;  /* 0x000004480c0e7824 */ /* 0x000fe200078e022f */
[----:B------:R-:W-:Y:S02]  /*0450*/  SHF.R.U32.HI R15, RZ, 0x3, R15 ;  /* 0x00000003ff0f7819 */ /* 0x000fe4000001160f */
[----:B------:R-:W-:-:S03]  /*0460*/  LEA R12, R13, 0xfffffff0, 0x2 ;  /* 0xfffffff00d0c7811 */ /* 0x000fc600078e10ff */
[----:B------:R-:W-:Y:S01]  /*0470*/  IMAD R16, R16, 0x4, R15 ;  /* 0x0000000410107824 */ /* 0x000fe200078e020f */
[----:B0-----:R-:W-:Y:S02]  /*0480*/  ULEA UR12, UR5, UR4, 0x18 ;  /* 0x00000004050c7291 */ /* 0x001fe4000f8ec0ff */
[----:B------:R-:W-:-:S04]  /*0490*/  UIADD3 UR4, UPT, UPT, UR4, 0x20, URZ ;  /* 0x0000002004047890 */ /* 0x000fc8000fffe0ff */
[----:B------:R-:W-:Y:S01]  /*04a0*/  LEA R17, R5, UR12, 0x5 ;  /* 0x0000000c05117c11 */ /* 0x000fe2000f8e28ff */
[----:B------:R-:W-:-:S04]  /*04b0*/  ULEA UR4, UR5, UR4, 0x18 ;  /* 0x0000000405047291 */ /* 0x000fc8000f8ec0ff */
[----:B------:R0:W1:Y:S02]  /*04c0*/  LDS.U16 R46, [R17] ;  /* 0x00000000112e7984 */ /* 0x0000640000000400 */
[----:B------:R-:W-:Y:S01]  /*04d0*/  LEA R13, R14, UR4, 0x1 ;  /* 0x000000040e0d7c11 */ /* 0x000fe2000f8e08ff */
[----:B------:R-:W-:Y:S01]  /*04e0*/  IMAD R14, R15, -0x21, R47 ;  /* 0xffffffdf0f0e7824 */ /* 0x000fe200078e022f */
[----:B------:R0:W2:Y:S01]  /*04f0*/  LDS.U16 R45, [R17+0x2] ;  /* 0x00000200112d7984 */ /* 0x0000a20000000400 */
[----:B------:R-:W-:-:S03]  /*0500*/  VIADD R15, R16, 0xfffffff0 ;  /* 0xfffffff0100f7836 */ /* 0x000fc60000000000 */
[----:B------:R0:W3:Y:S04]  /*0510*/  LDS.U16 R44, [R17+0x4] ;  /* 0x00000400112c7984 */ /* 0x0000e80000000400 */
[----:B------:R0:W0:Y:S04]  /*0520*/  LDS.U16 R43, [R17+0x6] ;  /* 0x00000600112b7984 */ /* 0x0000280000000400 */
        /* <DEDUP_REMOVED lines=11> */
[----:B-123--:R0:W0:Y:S02]  /*05e0*/  LDS.U16 R11, [R17+0x1e] ;  /* 0x00001e00110b7984 */ /* 0x00e0240000000400 */
.L_x_4:
[----:B------:R-:W1:Y:S01]  /*05f0*/  LDCU UR4, c[0x0][0x3a0] ;  /* 0x00007400ff0477ac */ /* 0x000e620008000800 */
[----:B------:R-:W-:Y:S01]  /*0600*/  IMAD.IADD R16, R12, 0x1, R14 ;  /* 0x000000010c107824 */ /* 0x000fe200078e020e */
[----:B0-----:R-:W-:Y:S01]  /*0610*/  I2FP.F32.S32 R17, R15 ;  /* 0x0000000f00117245 */ /* 0x001fe20000201400 */
[----:B------:R-:W-:Y:S01]  /*0620*/  IMAD.MOV.U32 R40, RZ, RZ, -0x3e000000 ;  /* 0xc2000000ff287424 */ /* 0x000fe200078e00ff */
[----:B------:R-:W-:Y:S01]  /*0630*/  UMOV UR5, URZ ;  /* 0x000000ff00057c82 */ /* 0x000fe20008000000 */
[C---:B------:R-:W-:Y:S02]  /*0640*/  VIADD R18, R16.reuse, 0x1 ;  /* 0x0000000110127836 */ /* 0x040fe40000000000 */
[C---:B------:R-:W-:Y:S02]  /*0650*/  VIADD R20, R16.reuse, 0x2 ;  /* 0x0000000210147836 */ /* 0x040fe40000000000 */
[C---:B------:R-:W-:Y:S01]  /*0660*/  VIADD R22, R16.reuse, 0x3 ;  /* 0x0000000310167836 */ /* 0x040fe20000000000 */
[----:B------:R-:W-:Y:S01]  /*0670*/  I2FP.F32.S32 R18, R18 ;  /* 0x0000001200127245 */ /* 0x000fe20000201400 */
[C---:B------:R-:W-:Y:S01]  /*0680*/  VIADD R24, R16.reuse, 0x4 ;  /* 0x0000000410187836 */ /* 0x040fe20000000000 */
[----:B------:R-:W-:Y:S01]  /*0690*/  I2FP.F32.S32 R20, R20 ;  /* 0x0000001400147245 */ /* 0x000fe20000201400 */
[----:B------:R-:W-:Y:S01]  /*06a0*/  VIADD R26, R16, 0x5 ;  /* 0x00000005101a7836 */ /* 0x000fe20000000000 */
[----:B------:R-:W-:Y:S01]  /*06b0*/  I2FP.F32.S32 R16, R16 ;  /* 0x0000001000107245 */ /* 0x000fe20000201400 */
[--C-:B------:R-:W-:Y:S01]  /*06c0*/  IMAD.MOV.U32 R19, RZ, RZ, R17.reuse ;  /* 0x000000ffff137224 */ /* 0x100fe200078e0011 */
[----:B------:R-:W-:Y:S01]  /*06d0*/  I2FP.F32.S32 R22, R22 ;  /* 0x0000001600167245 */ /* 0x000fe20000201400 */
[--C-:B------:R-:W-:Y:S01]  /*06e0*/  IMAD.MOV.U32 R21, RZ, RZ, R17.reuse ;  /* 0x000000ffff157224 */ /* 0x100fe200078e0011 */
[----:B------:R-:W-:Y:S01]  /*06f0*/  I2FP.F32.S32 R24, R24 ;  /* 0x0000001800187245 */ /* 0x000fe20000201400 */
[--C-:B------:R-:W-:Y:S01]  /*0700*/  IMAD.MOV.U32 R23, RZ, RZ, R17.reuse ;  /* 0x000000ffff177224 */ /* 0x100fe200078e0011 */
[----:B------:R-:W-:Y:S01]  /*0710*/  I2FP.F32.S32 R26, R26 ;  /* 0x0000001a001a7245 */ /* 0x000fe20000201400 */
[----:B------:R-:W-:-:S02]  /*0720*/  IMAD.MOV.U32 R25, RZ, RZ, R17 ;  /* 0x000000ffff197224 */ /* 0x000fc400078e0011 */
[----:B------:R-:W-:Y:S02]  /*0730*/  IMAD.MOV.U32 R27, RZ, RZ, R17 ;  /* 0x000000ffff1b7224 */ /* 0x000fe400078e0011 */
[----:B-1----:R-:W5:Y:S01]  /*0740*/  TEX.LL RZ, R17, R16, R40, UR4, 2D, 0x1 ;  /* 0x28ff042810117f60 */ /* 0x002f6200089e01ff */
[----:B------:R-:W5:Y:S01]  /*0750*/  TEX.LL RZ, R19, R18, R40, UR4, 2D, 0x1 ;  /* 0x28ff042812137f60 */ /* 0x000f6200089e01ff */
[----:B------:R-:W5:Y:S01]  /*0760*/  TEX.LL RZ, R21, R20, R40, UR4, 2D, 0x1 ;  /* 0x28ff042814157f60 */ /* 0x000f6200089e01ff */
[----:B------:R-:W-:Y:S01]  /*0770*/  TEX.LL RZ, R23, R22, R40, UR4, 2D, 0x1 ;  /* 0x28ff042816177f60 */ /* 0x000fe200089e01ff */
[----:B------:R-:W5:Y:S01]  /*0780*/  TEX.LL RZ, R25, R24, R40, UR4, 2D, 0x1 ;  /* 0x28ff042818197f60 */ /* 0x000f6200089e01ff */
[----:B------:R-:W-:Y:S02]  /*0790*/  VIADD R41, R15, 0x1 ;  /* 0x000000010f297836 */ /* 0x000fe40000000000 */
[----:B------:R-:W-:Y:S02]  /*07a0*/  IMAD.MOV.U32 R28, RZ, RZ, R16 ;  /* 0x000000ffff1c7224 */ /* 0x000fe400078e0010 */
[----:B------:R-:W-:Y:S01]  /*07b0*/  IMAD.MOV.U32 R32, RZ, RZ, R18 ;  /* 0x000000ffff207224 */ /* 0x000fe200078e0012 */
[----:B------:R-:W-:Y:S01]  /*07c0*/  I2FP.F32.S32 R29, R41 ;  /* 0x00000029001d7245 */ /* 0x000fe20000201400 */
[----:B------:R-:W-:-:S02]  /*07d0*/  IMAD.MOV.U32 R34, RZ, RZ, R20 ;  /* 0x000000ffff227224 */ /* 0x000fc400078e0014 */
[----:B------:R-:W-:Y:S01]  /*07e0*/  VIADD R31, R15, 0x2 ;  /* 0x000000020f1f7836 */ /* 0x000fe20000000000 */
[----:B------:R-:W-:Y:S01]  /*07f0*/  TEX.LL RZ, R28, R28, R40, UR4, 2D, 0x1 ;  /* 0x28ff04281c1c7f60 */ /* 0x000fe200089e01ff */
[--C-:B------:R-:W-:Y:S02]  /*0800*/  IMAD.MOV.U32 R33, RZ, RZ, R29.reuse ;  /* 0x000000ffff217224 */ /* 0x100fe400078e001d */
[--C-:B------:R-:W-:Y:S01]  /*0810*/  IMAD.MOV.U32 R35, RZ, RZ, R29.reuse ;  /* 0x000000ffff237224 */ /* 0x100fe200078e001d */
[----:B------:R-:W-:Y:S01]  /*0820*/  I2FP.F32.S32 R31, R31 ;  /* 0x0000001f001f7245 */ /* 0x000fe20000201400 */
[----:B------:R-:W5:Y:S01]  /*0830*/  TEX.LL RZ, R49, R32, R40, UR4, 2D, 0x1 ;  /* 0x28ff042820317f60 */ /* 0x000f6200089e01ff */
[----:B------:R-:W5:Y:S01]  /*0840*/  TEX.LL RZ, R50, R26, R40, UR4, 2D, 0x1 ;  /* 0x28ff04281a327f60 */ /* 0x000f6200089e01ff */
[----:B------:R0:W5:Y:S01]  /*0850*/  TEX.LL RZ, R34, R34, R40, UR4, 2D, 0x1 ;  /* 0x28ff042822227f60 */ /* 0x00016200089e01ff */
[----:B------:R-:W-:Y:S02]  /*0860*/  IMAD.MOV.U32 R37, RZ, RZ, R29 ;  /* 0x000000ffff257224 */ /* 0x000fe400078e001d */
[----:B------:R-:W-:-:S02]  /*0870*/  IMAD.MOV.U32 R36, RZ, RZ, R22 ;  /* 0x000000ffff247224 */ /* 0x000fc400078e0016 */
[----:B------:R-:W-:Y:S02]  /*0880*/  IMAD.MOV.U32 R30, RZ, RZ, R16 ;  /* 0x000000ffff1e7224 */ /* 0x000fe400078e0010 */
[----:B------:R-:W-:Y:S02]  /*0890*/  IMAD.MOV.U32 R39, RZ, RZ, R29 ;  /* 0x000000ffff277224 */ /* 0x000fe400078e001d */
[----:B------:R-:W-:Y:S01]  /*08a0*/  IMAD.MOV.U32 R38, RZ, RZ, R24 ;  /* 0x000000ffff267224 */ /* 0x000fe200078e0018 */
[----:B------:R-:W5:Y:S01]  /*08b0*/  TEX.LL RZ, R27, R36, R40, UR4, 2D, 0x1 ;  /* 0x28ff0428241b7f60 */ /* 0x000f6200089e01ff */
[----:B------:R1:W-:Y:S02]  /*08c0*/  TEX.LL RZ, R32, R30, R40, UR4, 2D, 0x1 ;  /* 0x28ff04281e207f60 */ /* 0x0003e400089e01ff */
[----:B------:R-:W5:Y:S01]  /*08d0*/  TEX.LL RZ, R33, R38, R40, UR4, 2D, 0x1 ;  /* 0x28ff042826217f60 */ /* 0x000f6200089e01ff */
[----:B------:R-:W-:-:S04]  /*08e0*/  DEPBAR.LE SB5, 0x6 ;  /* 0x0000d1800000791a */ /* 0x000fc80000000000 */
[----:B------:R-:W-:Y:S02]  /*08f0*/  LOP3.LUT R17, R17, 0xffff, RZ, 0xc0, !PT ;  /* 0x0000ffff11117812 */ /* 0x000fe400078ec0ff */
[----:B------:R-:W-:Y:S02]  /*0900*/  LOP3.LUT R19, R19, 0xffff, RZ, 0xc0, !PT ;  /* 0x0000ffff13137812 */ /* 0x000fe400078ec0ff */
[----:B------:R-:W-:Y:S01]  /*0910*/  LOP3.LUT R21, R21, 0xffff, RZ, 0xc0, !PT ;  /* 0x0000ffff15157812 */ /* 0x000fe200078ec0ff */
[----:B------:R-:W-:Y:S01]  /*0920*/  IMAD.IADD R17, R17, 0x1, -R46 ;  /* 0x0000000111117824 */ /* 0x000fe200078e0a2e */
[----:B------:R-:W-:-:S04]  /*0930*/  DEPBAR.LE SB5, 0x5 ;  /* 0x0000d1400000791a */ /* 0x000fc80000000000 */
[----:B------:R-:W-:Y:S01]  /*0940*/  LOP3.LUT R25, R25, 0xffff, RZ, 0xc0, !PT ;  /* 0x0000ffff19197812 */ /* 0x000fe200078ec0ff */
[----:B------:R-:W-:Y:S02]  /*0950*/  IMAD.IADD R51, R19, 0x1, -R45 ;  /* 0x0000000113337824 */ /* 0x000fe400078e0a2d */
[----:B------:R-:W-:Y:S01]  /*0960*/  IMAD.IADD R52, R21, 0x1, -R44 ;  /* 0x0000000115347824 */ /* 0x000fe200078e0a2c */
[----:B------:R-:W-:Y:S01]  /*0970*/  IABS R53, R17 ;  /* 0x0000001100357213 */ /* 0x000fe20000000000 */
[----:B------:R-:W-:Y:S01]  /*0980*/  IMAD.IADD R19, R19, 0x1, -R46 ;  /* 0x0000000113137824 */ /* 0x000fe200078e0a2e */
[----:B0-----:R-:W-:Y:S02]  /*0990*/  IABS R35, R51 ;  /* 0x0000003300237213 */ /* 0x001fe40000000000 */
[----:B------:R-:W-:Y:S01]  /*09a0*/  IABS R17, R52 ;  /* 0x0000003400117213 */ /* 0x000fe20000000000 */
[----:B-1----:R-:W-:Y:S01]  /*09b0*/  IMAD.MOV.U32 R30, RZ, RZ, R53 ;  /* 0x000000ffff1e7224 */ /* 0x002fe200078e0035 */
[----:B------:R-:W-:Y:S01]  /*09c0*/  IABS R36, R19 ;  /* 0x0000001300247213 */ /* 0x000fe20000000000 */
[----:B------:R-:W-:-:S04]  /*09d0*/  DEPBAR.LE SB5, 0x4 ;  /* 0x0000d1000000791a */ /* 0x000fc80000000000 */
[----:B------:R-:W-:Y:S02]  /*09e0*/  LOP3.LUT R49, R49, 0xffff, RZ, 0xc0, !PT ;  /* 0x0000ffff31317812 */ /* 0x000fe400078ec0ff */
[----:B------:R-:W-:Y:S02]  /*09f0*/  IADD3 R17, PT, PT, R17, R30, R35 ;  /* 0x0000001e11117210 */ /* 0x000fe40007ffe023 */
[----:B------:R-:W-:Y:S01]  /*0a00*/  LOP3.LUT R30, R23, 0xffff, RZ, 0xc0, !PT ;  /* 0x0000ffff171e7812 */ /* 0x000fe200078ec0ff */
[----:B------:R-:W-:Y:S01]  /*0a10*/  IMAD.IADD R23, R21, 0x1, -R45 ;  /* 0x0000000115177824 */ /* 0x000fe200078e0a2d */
[----:B------:R-:W-:-:S04]  /*0a20*/  DEPBAR.LE SB5, 0x3 ;  /* 0x0000d0c00000791a */ /* 0x000fc80000000000 */
[----:B------:R-:W-:Y:S01]  /*0a30*/  LOP3.LUT R50, R50, 0xffff, RZ, 0xc0, !PT ;  /* 0x0000ffff32327812 */ /* 0x000fe200078ec0ff */
[----:B------:R-:W-:Y:S02]  /*0a40*/  IMAD.IADD R21, R21, 0x1, -R46 ;  /* 0x0000000115157824 */ /* 0x000fe400078e0a2e */
[--C-:B------:R-:W-:Y:S01]  /*0a50*/  IMAD.IADD R35, R30, 0x1, -R44.reuse ;  /* 0x000000011e237824 */ /* 0x100fe200078e0a2c */
[----:B------:R-:W-:Y:S01]  /*0a60*/  IABS R19, R23 ;  /* 0x0000001700137213 */ /* 0x000fe20000000000 */
[C---:B------:R-:W-:Y:S02]  /*0a70*/  IMAD.IADD R23, R25.reuse, 0x1, -R44 ;  /* 0x0000000119177824 */ /* 0x040fe400078e0a2c */
[--C-:B------:R-:W-:Y:S01]  /*0a80*/  IMAD.IADD R25, R25, 0x1, -R43.reuse ;  /* 0x0000000119197824 */ /* 0x100fe200078e0a2b */
[----:B------:R-:W-:Y:S01]  /*0a90*/  IABS R37, R35 ;  /* 0x0000002300257213 */ /* 0x000fe20000000000 */
[----:B------:R-:W-:-:S03]  /*0aa0*/  IMAD.IADD R50, R50, 0x1, -R43 ;  /* 0x0000000132327824 */ /* 0x000fc600078e0a2b */
[----:B------:R-:W-:Y:S01]  /*0ab0*/  IADD3 R37, PT, PT, R37, R36, R19 ;  /* 0x0000002425257210 */ /* 0x000fe20007ffe013 */
[C---:B------:R-:W-:Y:S01]  /*0ac0*/  IMAD.IADD R19, R30.reuse, 0x1, -R45 ;  /* 0x000000011e137824 */ /* 0x040fe200078e0a2d */
[----:B------:R-:W-:Y:S01]  /*0ad0*/  IABS R36, R21 ;  /* 0x0000001500247213 */ /* 0x000fe20000000000 */
[----:B------:R-:W-:Y:S01]  /*0ae0*/  IMAD.IADD R30, R30, 0x1, -R43 ;  /* 0x000000011e1e7824 */ /* 0x000fe200078e0a2b */
[----:B------:R-:W-:Y:S02]  /*0af0*/  IABS R25, R25 ;  /* 0x0000001900197213 */ /* 0x000fe40000000000 */
[----:B------:R-:W-:Y:S02]  /*0b00*/  IABS R21, R19 ;  /* 0x0000001300157213 */ /* 0x000fe40000000000 */
[----:B------:R-:W-:Y:S02]  /*0b10*/  IABS R19, R23 ;  /* 0x0000001700137213 */ /* 0x000fe40000000000 */
[----:B------:R-:W-:-:S02]  /*0b20*/  IABS R30, R30 ;  /* 0x0000001e001e7213 */ /* 0x000fc40000000000 */
[----:B------:R-:W-:Y:S02]  /*0b30*/  IADD3 R19, PT, PT, R19, R36, R21 ;  /* 0x0000002413137210 */ /* 0x000fe40007ffe015 */
[----:B------:R-:W-:Y:S01]  /*0b40*/  LOP3.LUT R21, R28, 0xffff, RZ, 0xc0, !PT ;  /* 0x0000ffff1c157812 */ /* 0x000fe200078ec0ff */
[----:B------:R-:W-:-:S04]  /*0b50*/  DEPBAR.LE SB5, 0x2 ;  /* 0x0000d0800000791a */ /* 0x000fc80000000000 */
[----:B------:R-:W-:Y:S02]  /*0b60*/  LOP3.LUT R36, R34, 0xffff, RZ, 0xc0, !PT ;  /* 0x0000ffff22247812 */ /* 0x000fe400078ec0ff */
[----:B------:R-:W-:Y:S01]  /*0b70*/  IABS R50, R50 ;  /* 0x0000003200327213 */ /* 0x000fe20000000000 */
[----:B------:R-:W-:Y:S02]  /*0b80*/  IMAD.IADD R21, R21, 0x1, -R42 ;  /* 0x0000000115157824 */ /* 0x000fe400078e0a2a */
[----:B------:R-:W-:Y:S02]  /*0b90*/  IMAD.IADD R23, R36, 0x1, -R2 ;  /* 0x0000000124177824 */ /* 0x000fe400078e0a02 */
[----:B------:R-:W-:Y:S01]  /*0ba0*/  IMAD.MOV.U32 R34, RZ, RZ, R50 ;  /* 0x000000ffff227224 */ /* 0x000fe200078e0032 */
[----:B------:R-:W-:Y:S01]  /*0bb0*/  IABS R28, R21 ;  /* 0x00000015001c7213 */ /* 0x000fe20000000000 */
[----:B------:R-:W-:Y:S01]  /*0bc0*/  IMAD.MOV.U32 R21, RZ, RZ, R30 ;  /* 0x000000ffff157224 */ /* 0x000fe200078e001e */
[----:B------:R-:W-:-:S04]  /*0bd0*/  IABS R30, R23 ;  /* 0x00000017001e7213 */ /* 0x000fc80000000000 */
[----:B------:R-:W-:Y:S01]  /*0be0*/  IADD3 R17, PT, PT, R28, R17, R21 ;  /* 0x000000111c117210 */ /* 0x000fe20007ffe015 */
[----:B------:R-:W-:Y:S02]  /*0bf0*/  IMAD.MOV.U32 R28, RZ, RZ, R25 ;  /* 0x000000ffff1c7224 */ /* 0x000fe400078e0019 */
[--C-:B------:R-:W-:Y:S02]  /*0c00*/  IMAD.IADD R25, R36, 0x1, -R42.reuse ;  /* 0x0000000124197824 */ /* 0x100fe400078e0a2a */
[C---:B------:R-:W-:Y:S02]  /*0c10*/  IMAD.IADD R21, R49.reuse, 0x1, -R42 ;  /* 0x0000000131157824 */ /* 0x040fe400078e0a2a */
[----:B------:R-:W-:Y:S01]  /*0c20*/  IMAD.IADD R49, R49, 0x1, -R0 ;  /* 0x0000000131317824 */ /* 0x000fe200078e0a00 */
[----:B------:R-:W-:Y:S02]  /*0c30*/  IABS R25, R25 ;  /* 0x0000001900197213 */ /* 0x000fe40000000000 */
[----:B------:R-:W-:-:S02]  /*0c40*/  IABS R21, R21 ;  /* 0x0000001500157213 */ /* 0x000fc40000000000 */
[----:B------:R-:W-:Y:S01]  /*0c50*/  IADD3 R34, PT, PT, R25, R19, R34 ;  /* 0x0000001319227210 */ /* 0x000fe20007ffe022 */
[----:B------:R-:W-:Y:S01]  /*0c60*/  IMAD.MOV.U32 R19, RZ, RZ, R31 ;  /* 0x000000ffff137224 */ /* 0x000fe200078e001f */
[----:B------:R-:W-:Y:S01]  /*0c70*/  IABS R35, R49 ;  /* 0x0000003100237213 */ /* 0x000fe20000000000 */
[----:B------:R-:W-:Y:S02]  /*0c80*/  IMAD.MOV.U32 R23, RZ, RZ, R21 ;  /* 0x000000ffff177224 */ /* 0x000fe400078e0015 */
[----:B------:R0:W5:Y:S01]  /*0c90*/  TEX.LL RZ, R38, R18, R40, UR4, 2D, 0x1 ;  /* 0x28ff042812267f60 */ /* 0x00016200089e01ff */
[----:B------:R-:W-:Y:S01]  /*0ca0*/  VIADD R21, R15, 0x3 ;  /* 0x000000030f157836 */ /* 0x000fe20000000000 */
[----:B------:R-:W-:Y:S01]  /*0cb0*/  IADD3 R35, PT, PT, R30, R17, R35 ;  /* 0x000000111e237210 */ /* 0x000fe20007ffe023 */
[--C-:B------:R-:W-:Y:S01]  /*0cc0*/  IMAD.MOV.U32 R25, RZ, RZ, R31.reuse ;  /* 0x000000ffff197224 */ /* 0x100fe200078e001f */
[----:B------:R-:W-:Y:S01]  /*0cd0*/  IADD3 R37, PT, PT, R23, R37, R28 ;  /* 0x0000002517257210 */ /* 0x000fe20007ffe01c */
[----:B------:R-:W-:Y:S01]  /*0ce0*/  IMAD.MOV.U32 R28, RZ, RZ, R26 ;  /* 0x000000ffff1c7224 */ /* 0x000fe200078e001a */
[----:B------:R-:W-:Y:S01]  /*0cf0*/  I2FP.F32.S32 R17, R21 ;  /* 0x0000001500117245 */ /* 0x000fe20000201400 */
[----:B------:R-:W-:-:S02]  /*0d00*/  IMAD.MOV.U32 R21, RZ, RZ, R31 ;  /* 0x000000ffff157224 */ /* 0x000fc400078e001f */
[----:B------:R-:W-:Y:S02]  /*0d10*/  IMAD.MOV.U32 R23, RZ, RZ, R31 ;  /* 0x000000ffff177224 */ /* 0x000fe400078e001f */
[----:B------:R1:W5:Y:S01]  /*0d20*/  TEX.LL RZ, R39, R20, R40, UR4, 2D, 0x1 ;  /* 0x28ff042814277f60 */ /* 0x00036200089e01ff */
[----:B------:R-:W-:Y:S01]  /*0d30*/  TEX.LL RZ, R29, R28, R40, UR4, 2D, 0x1 ;  /* 0x28ff04281c1d7f60 */ /* 0x000fe200089e01ff */
[----:B------:R2:W5:Y:S01]  /*0d40*/  TEX.LL RZ, R28, R22, R40, UR4, 2D, 0x1 ;  /* 0x28ff0428161c7f60 */ /* 0x00056200089e01ff */
[----:B------:R3:W5:Y:S01]  /*0d50*/  TEX.LL RZ, R49, R16, R40, UR4, 2D, 0x1 ;  /* 0x28ff042810317f60 */ /* 0x00076200089e01ff */
[----:B------:R4:W5:Y:S01]  /*0d60*/  TEX.LL RZ, R50, R24, R40, UR4, 2D, 0x1 ;  /* 0x28ff042818327f60 */ /* 0x00096200089e01ff */
[----:B------:R-:W-:Y:S02]  /*0d70*/  IMAD.MOV.U32 R30, RZ, RZ, R26 ;  /* 0x000000ffff1e7224 */ /* 0x000fe400078e001a */
[----:B0-----:R-:W-:-:S04]  /*0d80*/  IMAD.MOV.U32 R19, RZ, RZ, R17 ;  /* 0x000000ffff137224 */ /* 0x001fc800078e0011 */
[----:B------:R0:W5:Y:S01]  /*0d90*/  TEX.LL RZ, R18, R18, R40, UR4, 2D, 0x1 ;  /* 0x28ff042812127f60 */ /* 0x00016200089e01ff */
[----:B------:R-:W5:Y:S01]  /*0da0*/  TEX.LL RZ, R30, R30, R40, UR4, 2D, 0x1 ;  /* 0x28ff04281e1e7f60 */ /* 0x000f6200089e01ff */
[----:B-1----:R-:W-:-:S04]  /*0db0*/  IMAD.MOV.U32 R21, RZ, RZ, R17 ;  /* 0x000000ffff157224 */ /* 0x002fc800078e0011 */
[----:B------:R-:W-:Y:S01]  /*0dc0*/  TEX.LL RZ, R20, R20, R40, UR4, 2D, 0x1 ;  /* 0x28ff042814147f60 */ /* 0x000fe200089e01ff */
[--C-:B--2---:R-:W-:Y:S02]  /*0dd0*/  IMAD.MOV.U32 R23, RZ, RZ, R17.reuse ;  /* 0x000000ffff177224 */ /* 0x104fe400078e0011 */
[----:B---3--:R-:W-:Y:S02]  /*0de0*/  IMAD.MOV.U32 R16, RZ, RZ, R26 ;  /* 0x000000ffff107224 */ /* 0x008fe400078e001a */
[----:B------:R-:W5:Y:S01]  /*0df0*/  TEX.LL RZ, R22, R22, R40, UR4, 2D, 0x1 ;  /* 0x28ff042816167f60 */ /* 0x000f6200089e01ff */
[----:B----4-:R-:W-:-:S04]  /*0e00*/  IMAD.MOV.U32 R25, RZ, RZ, R17 ;  /* 0x000000ffff197224 */ /* 0x010fc800078e0011 */
[----:B------:R-:W5:Y:S01]  /*0e10*/  TEX.LL RZ, R24, R24, R40, UR4, 2D, 0x1 ;  /* 0x28ff042818187f60 */ /* 0x000f6200089e01ff */
[----:B------:R1:W5:Y:S01]  /*0e20*/  TEX.LL RZ, R16, R16, R40, UR4, 2D, 0x1 ;  /* 0x28ff042810107f60 */ /* 0x00036200089e01ff */
[----:B------:R-:W-:Y:S01]  /*0e30*/  IMAD.IADD R36, R36, 0x1, -R0 ;  /* 0x0000000124247824 */ /* 0x000fe200078e0a00 */
[----:B------:R-:W-:-:S04]  /*0e40*/  DEPBAR.LE SB5, 0xa ;  /* 0x0000d2800000791a */ /* 0x000fc80000000000 */
[----:B------:R-:W-:Y:S01]  /*0e50*/  LOP3.LUT R27, R27, 0xffff, RZ, 0xc0, !PT ;  /* 0x0000ffff1b1b7812 */ /* 0x000fe200078ec0ff */
[----:B------:R-:W-:Y:S01]  /*0e60*/  VIADD R47, R47, 0x3 ;  /* 0x000000032f2f7836 */ /* 0x000fe20000000000 */
[----:B------:R-:W-:Y:S02]  /*0e70*/  LOP3.LUT R33, R33, 0xffff, RZ, 0xc0, !PT ;  /* 0x0000ffff21217812 */ /* 0x000fe400078ec0ff */
[----:B------:R-:W-:Y:S01]  /*0e80*/  IABS R36, R36 ;  /* 0x0000002400247213 */ /* 0x000fe20000000000 */
[----:B------:R-:W-:-:S04]  /*0e90*/  IMAD.IADD R26, R27, 0x1, -R2 ;  /* 0x000000011b1a7824 */ /* 0x000fc800078e0a02 */
[----:B0-----:R-:W-:Y:S01]  /*0ea0*/  IMAD.MOV.U32 R19, RZ, RZ, R36 ;  /* 0x000000ffff137224 */ /* 0x001fe200078e0024 */
[----:B------:R-:W-:-:S04]  /*0eb0*/  IABS R26, R26 ;  /* 0x0000001a001a7213 */ /* 0x000fc80000000000 */
[----:B------:R-:W-:Y:S02]  /*0ec0*/  IADD3 R37, PT, PT, R26, R37, R19 ;  /* 0x000000251a257210 */ /* 0x000fe40007ffe013 */
[----:B------:R-:W-:Y:S01]  /*0ed0*/  LOP3.LUT R19, R32, 0xffff, RZ, 0xc0, !PT ;  /* 0x0000ffff20137812 */ /* 0x000fe200078ec0ff */
[C---:B-1----:R-:W-:Y:S02]  /*0ee0*/  IMAD.IADD R17, R27.reuse, 0x1, -R3 ;  /* 0x000000011b117824 */ /* 0x042fe400078e0a03 */
[----:B------:R-:W-:Y:S02]  /*0ef0*/  IMAD.IADD R27, R27, 0x1, -R0 ;  /* 0x000000011b1b7824 */ /* 0x000fe400078e0a00 */
[----:B------:R-:W-:Y:S01]  /*0f00*/  IMAD.IADD R19, R19, 0x1, -R4 ;  /* 0x0000000113137824 */ /* 0x000fe200078e0a04 */
[----:B------:R-:W-:-:S04]  /*0f10*/  IABS R17, R17 ;  /* 0x0000001100117213 */ /* 0x000fc80000000000 */
[----:B------:R-:W-:Y:S02]  /*0f20*/  IABS R26, R19 ;  /* 0x00000013001a7213 */ /* 0x000fe40000000000 */
[----:B------:R-:W-:Y:S02]  /*0f30*/  IABS R19, R27 ;  /* 0x0000001b00137213 */ /* 0x000fe40000000000 */
[----:B------:R-:W-:Y:S01]  /*0f40*/  IADD3 R35, PT, PT, R26, R35, R17 ;  /* 0x000000231a237210 */ /* 0x000fe20007ffe011 */
[C---:B------:R-:W-:Y:S02]  /*0f50*/  IMAD.IADD R17, R33.reuse, 0x1, -R2 ;  /* 0x0000000121117824 */ /* 0x040fe400078e0a02 */
[----:B------:R-:W-:-:S03]  /*0f60*/  IMAD.IADD R33, R33, 0x1, -R3 ;  /* 0x0000000121217824 */ /* 0x000fc600078e0a03 */
[----:B------:R-:W-:Y:S02]  /*0f70*/  IABS R17, R17 ;  /* 0x0000001100117213 */ /* 0x000fe40000000000 */
[----:B------:R-:W-:Y:S02]  /*0f80*/  IABS R33, R33 ;  /* 0x0000002100217213 */ /* 0x000fe40000000000 */
[----:B------:R-:W-:Y:S01]  /*0f90*/  IADD3 R34, PT, PT, R17, R34, R19 ;  /* 0x0000002211227210 */ /* 0x000fe20007ffe013 */
[----:B------:R-:W-:-:S04]  /*0fa0*/  DEPBAR.LE SB5, 0x9 ;  /* 0x0000d2400000791a */ /* 0x000fc80000000000 */
[----:B------:R-:W-:-:S05]  /*0fb0*/  LOP3.LUT R38, R38, 0xffff, RZ, 0xc0, !PT ;  /* 0x0000ffff26267812 */ /* 0x000fca00078ec0ff */
[C---:B------:R-:W-:Y:S02]  /*0fc0*/  IMAD.IADD R17, R38.reuse, 0x1, -R4 ;  /* 0x0000000126117824 */ /* 0x040fe400078e0a04 */
[----:B------:R-:W-:-:S03]  /*0fd0*/  IMAD.IADD R38, R38, 0x1, -R5 ;  /* 0x0000000126267824 */ /* 0x000fc600078e0a05 */
[----:B------:R-:W-:Y:S01]  /*0fe0*/  IABS R26, R17 ;  /* 0x00000011001a7213 */ /* 0x000fe20000000000 */
[----:B------:R-:W-:Y:S01]  /*0ff0*/  IMAD.MOV.U32 R17, RZ, RZ, R33 ;  /* 0x000000ffff117224 */ /* 0x000fe200078e0021 */
[----:B------:R-:W-:-:S04]  /*1000*/  DEPBAR.LE SB5, 0x8 ;  /* 0x0000d2000000791a */ /* 0x000fc80000000000 */
[----:B------:R-:W-:Y:S02]  /*1010*/  LOP3.LUT R39, R39, 0xffff, RZ, 0xc0, !PT ;  /* 0x0000ffff27277812 */ /* 0x000fe400078ec0ff */
[----:B------:R-:W-:Y:S02]  /*1020*/  IABS R19, R38 ;  /* 0x0000002600137213 */ /* 0x000fe40000000000 */
[----:B------:R-:W-:Y:S01]  /*1030*/  IADD3 R37, PT, PT, R26, R37, R17 ;  /* 0x000000251a257210 */ /* 0x000fe20007ffe011 */
[----:B------:R-:W-:Y:S01]  /*1040*/  IMAD.IADD R17, R39, 0x1, -R6 ;  /* 0x0000000127117824 */ /* 0x000fe200078e0a06 */
[----:B------:R-:W-:-:S04]  /*1050*/  DEPBAR.LE SB5, 0x6 ;  /* 0x0000d1800000791a */ /* 0x000fc80000000000 */
[----:B------:R-:W-:Y:S02]  /*1060*/  LOP3.LUT R28, R28, 0xffff, RZ, 0xc0, !PT ;  /* 0x0000ffff1c1c7812 */ /* 0x000fe400078ec0ff */
[----:B------:R-:W-:Y:S02]  /*1070*/  LOP3.LUT R49, R49, 0xffff, RZ, 0xc0, !PT ;  /* 0x0000ffff31317812 */ /* 0x000fe400078ec0ff */
[----:B------:R-:W-:Y:S01]  /*1080*/  IABS R26, R17 ;  /* 0x00000011001a7213 */ /* 0x000fe20000000000 */
[----:B------:R-:W-:Y:S01]  /*1090*/  IMAD.IADD R17, R39, 0x1, -R4 ;  /* 0x0000000127117824 */ /* 0x000fe200078e0a04 */
[----:B------:R-:W-:-:S04]  /*10a0*/  DEPBAR.LE SB5, 0x5 ;  /* 0x0000d1400000791a */ /* 0x000fc80000000000 */
[----:B------:R-:W-:Y:S01]  /*10b0*/  LOP3.LUT R50, R50, 0xffff, RZ, 0xc0, !PT ;  /* 0x0000ffff32327812 */ /* 0x000fe200078ec0ff */
[----:B------:R-:W-:Y:S01]  /*10c0*/  IMAD.IADD R39, R39, 0x1, -R5 ;  /* 0x0000000127277824 */ /* 0x000fe200078e0a05 */
[----:B------:R-:W-:Y:S01]  /*10d0*/  IADD3 R19, PT, PT, R26, R35, R19 ;  /* 0x000000231a137210 */ /* 0x000fe20007ffe013 */
[----:B------:R-:W-:Y:S01]  /*10e0*/  IMAD.IADD R49, R49, 0x1, -R8 ;  /* 0x0000000131317824 */ /* 0x000fe200078e0a08 */
[----:B------:R-:W-:Y:S02]  /*10f0*/  LOP3.LUT R26, R29, 0xffff, RZ, 0xc0, !PT ;  /* 0x0000ffff1d1a7812 */ /* 0x000fe400078ec0ff */
[----:B------:R-:W-:Y:S02]  /*1100*/  IABS R17, R17 ;  /* 0x0000001100117213 */ /* 0x000fe40000000000 */
[----:B------:R-:W-:Y:S01]  /*1110*/  IABS R39, R39 ;  /* 0x0000002700277213 */ /* 0x000fe20000000000 */
[----:B------:R-:W-:Y:S01]  /*1120*/  IMAD.IADD R26, R26, 0x1, -R3 ;  /* 0x000000011a1a7824 */ /* 0x000fe200078e0a03 */
[----:B------:R-:W-:-:S04]  /*1130*/  DEPBAR.LE SB5, 0x3 ;  /* 0x0000d0c00000791a */ /* 0x000fc80000000000 */
[----:B------:R-:W-:Y:S02]  /*1140*/  LOP3.LUT R18, R18, 0xffff, RZ, 0xc0, !PT ;  /* 0x0000ffff12127812 */ /* 0x000fe400078ec0ff */
[----:B------:R-:W-:Y:S02]  /*1150*/  LOP3.LUT R30, R30, 0xffff, RZ, 0xc0, !PT ;  /* 0x0000ffff1e1e7812 */ /* 0x000fe400078ec0ff */
[----:B------:R-:W-:Y:S01]  /*1160*/  IABS R21, R26 ;  /* 0x0000001a00157213 */ /* 0x000fe20000000000 */
[----:B------:R-:W-:-:S04]  /*1170*/  DEPBAR.LE SB5, 0x2 ;  /* 0x0000d0800000791a */ /* 0x000fc80000000000 */
[----:B------:R-:W-:Y:S01]  /*1180*/  LOP3.LUT R22, R22, 0xffff, RZ, 0xc0, !PT ;  /* 0x0000ffff16167812 */ /* 0x000fe200078ec0ff */
[----:B------:R-:W-:Y:S01]  /*1190*/  IMAD.IADD R30, R30, 0x1, -R7 ;  /* 0x000000011e1e7824 */ /* 0x000fe200078e0a07 */
[----:B------:R-:W-:Y:S01]  /*11a0*/  IADD3 R34, PT, PT, R17, R34, R21 ;  /* 0x0000002211227210 */ /* 0x000fe20007ffe015 */
[----:B------:R-:W-:Y:S01]  /*11b0*/  IMAD.IADD R17, R28, 0x1, -R6 ;  /* 0x000000011c117824 */ /* 0x000fe200078e0a06 */
[----:B------:R-:W-:-:S04]  /*11c0*/  DEPBAR.LE SB5, 0x1 ;  /* 0x0000d0400000791a */ /* 0x000fc80000000000 */
[----:B------:R-:W-:Y:S01]  /*11d0*/  LOP3.LUT R24, R24, 0xffff, RZ, 0xc0, !PT ;  /* 0x0000ffff18187812 */ /* 0x000fe200078ec0ff */
[C---:B------:R-:W-:Y:S01]  /*11e0*/  IMAD.IADD R21, R50.reuse, 0x1, -R6 ;  /* 0x0000000132157824 */ /* 0x040fe200078e0a06 */
[----:B------:R-:W-:Y:S01]  /*11f0*/  IABS R30, R30 ;  /* 0x0000001e001e7213 */ /* 0x000fe20000000000 */
[----:B------:R-:W-:Y:S01]  /*1200*/  IMAD.IADD R50, R50, 0x1, -R7 ;  /* 0x0000000132327824 */ /* 0x000fe200078e0a07 */
[----:B------:R-:W-:Y:S01]  /*1210*/  IABS R26, R17 ;  /* 0x00000011001a7213 */ /* 0x000fe20000000000 */
[----:B------:R-:W-:Y:S01]  /*1220*/  IMAD.MOV.U32 R17, RZ, RZ, R39 ;  /* 0x000000ffff117224 */ /* 0x000fe200078e0027 */
[----:B------:R-:W-:Y:S02]  /*1230*/  IABS R21, R21 ;  /* 0x0000001500157213 */ /* 0x000fe40000000000 */
[----:B-----5:R-:W-:Y:S02]  /*1240*/  LOP3.LUT R16, R16, 0xffff, RZ, 0xc0, !PT ;  /* 0x0000ffff10107812 */ /* 0x020fe400078ec0ff */
[----:B------:R-:W-:Y:S01]  /*1250*/  IADD3 R37, PT, PT, R26, R37, R17 ;  /* 0x000000251a257210 */ /* 0x000fe20007ffe011 */
[C---:B------:R-:W-:Y:S01]  /*1260*/  IMAD.IADD R17, R28.reuse, 0x1, -R7 ;  /* 0x000000011c117824 */ /* 0x040fe200078e0a07 */
[----:B------:R-:W-:Y:S01]  /*1270*/  IABS R26, R49 ;  /* 0x00000031001a7213 */ /* 0x000fe20000000000 */
[----:B------:R-:W-:-:S02]  /*1280*/  IMAD.IADD R28, R28, 0x1, -R5 ;  /* 0x000000011c1c7824 */ /* 0x000fc400078e0a05 */
[----:B------:R-:W-:Y:S01]  /*1290*/  IMAD.IADD R16, R16, 0x1, -R11 ;  /* 0x0000000110107824 */ /* 0x000fe200078e0a0b */
[----:B------:R-:W-:Y:S02]  /*12a0*/  IABS R17, R17 ;  /* 0x0000001100117213 */ /* 0x000fe40000000000 */
[----:B------:R-:W-:Y:S02]  /*12b0*/  IABS R23, R28 ;  /* 0x0000001c00177213 */ /* 0x000fe40000000000 */
[----:B------:R-:W-:Y:S01]  /*12c0*/  IADD3 R19, PT, PT, R26, R19, R17 ;  /* 0x000000131a137210 */ /* 0x000fe20007ffe011 */
[----:B------:R-:W-:Y:S01]  /*12d0*/  VIADD R17, R14, 0x3 ;  /* 0x000000030e117836 */ /* 0x000fe20000000000 */
[----:B------:R-:W-:Y:S01]  /*12e0*/  IADD3 R34, PT, PT, R21, R34, R23 ;  /* 0x0000002215227210 */ /* 0x000fe20007ffe017 */
[----:B------:R-:W-:-:S03]  /*12f0*/  IMAD.IADD R21, R22, 0x1, -R10 ;  /* 0x0000000116157824 */ /* 0x000fc600078e0a0a */
[----:B------:R-:W-:-:S13]  /*1300*/  ISETP.GT.AND P0, PT, R17, 0x20, PT ;  /* 0x000000201100780c */ /* 0x000fda0003f04270 */
[----:B------:R-:W-:Y:S02]  /*1310*/  @P0 VIADD R17, R14, 0xffffffe2 ;  /* 0xffffffe20e110836 */ /* 0x000fe40000000000 */
[C---:B------:R-:W-:Y:S02]  /*1320*/  IMAD.IADD R14, R18.reuse, 0x1, -R8 ;  /* 0x00000001120e7824 */ /* 0x040fe400078e0a08 */
[----:B------:R-:W-:Y:S01]  /*1330*/  @!P0 IMAD.MOV R41, RZ, RZ, R15 ;  /* 0x000000ffff298224 */ /* 0x000fe200078e020f */
[----:B------:R-:W-:Y:S01]  /*1340*/  IABS R15, R50 ;  /* 0x00000032000f7213 */ /* 0x000fe20000000000 */
[----:B------:R-:W-:Y:S01]  /*1350*/  IMAD.IADD R18, R18, 0x1, -R9 ;  /* 0x0000000112127824 */ /* 0x000fe200078e0a09 */
[----:B------:R-:W-:Y:S02]  /*1360*/  IABS R14, R14 ;  /* 0x0000000e000e7213 */ /* 0x000fe40000000000 */
[----:B------:R-:W-:Y:S02]  /*1370*/  ISETP.GE.AND P0, PT, R47, R48, PT ;  /* 0x000000302f00720c */ /* 0x000fe40003f06270 */
[----:B------:R-:W-:-:S02]  /*1380*/  IADD3 R37, PT, PT, R14, R37, R15 ;  /* 0x000000250e257210 */ /* 0x000fc40007ffe00f */
[----:B------:R-:W-:Y:S02]  /*1390*/  LOP3.LUT R15, R20, 0xffff, RZ, 0xc0, !PT ;  /* 0x0000ffff140f7812 */ /* 0x000fe400078ec0ff */
[----:B------:R-:W-:Y:S01]  /*13a0*/  IABS R23, R18 ;  /* 0x0000001200177213 */ /* 0x000fe20000000000 */
[----:B------:R-:W-:Y:S02]  /*13b0*/  IMAD.MOV.U32 R18, RZ, RZ, R30 ;  /* 0x000000ffff127224 */ /* 0x000fe400078e001e */
[C---:B------:R-:W-:Y:S02]  /*13c0*/  IMAD.IADD R14, R15.reuse, 0x1, -R10 ;  /* 0x000000010f0e7824 */ /* 0x040fe400078e0a0a */
[C---:B------:R-:W-:Y:S02]  /*13d0*/  IMAD.IADD R20, R15.reuse, 0x1, -R9 ;  /* 0x000000010f147824 */ /* 0x040fe400078e0a09 */
[----:B------:R-:W-:Y:S01]  /*13e0*/  IMAD.IADD R15, R15, 0x1, -R8 ;  /* 0x000000010f0f7824 */ /* 0x000fe200078e0a08 */
[----:B------:R-:W-:-:S02]  /*13f0*/  IABS R14, R14 ;  /* 0x0000000e000e7213 */ /* 0x000fc40000000000 */
[----:B------:R-:W-:Y:S02]  /*1400*/  IABS R26, R20 ;  /* 0x00000014001a7213 */ /* 0x000fe40000000000 */
[----:B------:R-:W-:Y:S01]  /*1410*/  IABS R25, R15 ;  /* 0x0000000f00197213 */ /* 0x000fe20000000000 */
[----:B------:R-:W-:Y:S01]  /*1420*/  IMAD.MOV.U32 R15, RZ, RZ, R23 ;  /* 0x000000ffff0f7224 */ /* 0x000fe200078e0017 */
[----:B------:R-:W-:Y:S01]  /*1430*/  IABS R20, R21 ;  /* 0x0000001500147213 */ /* 0x000fe20000000000 */
[----:B------:R-:W-:Y:S02]  /*1440*/  IMAD.MOV.U32 R23, RZ, RZ, R26 ;  /* 0x000000ffff177224 */ /* 0x000fe400078e001a */
[----:B------:R-:W-:Y:S01]  /*1450*/  IMAD.MOV.U32 R21, RZ, RZ, R25 ;  /* 0x000000ffff157224 */ /* 0x000fe200078e0019 */
[----:B------:R-:W-:Y:S01]  /*1460*/  IADD3 R19, PT, PT, R14, R19, R15 ;  /* 0x000000130e137210 */ /* 0x000fe20007ffe00f */
[----:B------:R-:W-:Y:S01]  /*1470*/  IMAD.IADD R14, R22, 0x1, -R9 ;  /* 0x00000001160e7824 */ /* 0x000fe200078e0a09 */
[----:B------:R-:W-:Y:S01]  /*1480*/  IADD3 R37, PT, PT, R20, R37, R23 ;  /* 0x0000002514257210 */ /* 0x000fe20007ffe017 */
[----:B------:R-:W-:Y:S01]  /*1490*/  IMAD.IADD R15, R24, 0x1, -R10 ;  /* 0x00000001180f7824 */ /* 0x000fe200078e0a0a */
[----:B------:R-:W-:Y:S01]  /*14a0*/  IADD3 R34, PT, PT, R21, R34, R18 ;  /* 0x0000002215227210 */ /* 0x000fe20007ffe012 */
[--C-:B------:R-:W-:Y:S01]  /*14b0*/  IMAD.IADD R22, R22, 0x1, -R11.reuse ;  /* 0x0000000116167824 */ /* 0x100fe200078e0a0b */
[----:B------:R-:W-:Y:S01]  /*14c0*/  IABS R14, R14 ;  /* 0x0000000e000e7213 */ /* 0x000fe20000000000 */
[----:B------:R-:W-:Y:S01]  /*14d0*/  IMAD.IADD R24, R24, 0x1, -R11 ;  /* 0x0000000118187824 */ /* 0x000fe200078e0a0b */
[----:B------:R-:W-:-:S02]  /*14e0*/  IABS R15, R15 ;  /* 0x0000000f000f7213 */ /* 0x000fc40000000000 */
[----:B------:R-:W-:Y:S02]  /*14f0*/  IABS R22, R22 ;  /* 0x0000001600167213 */ /* 0x000fe40000000000 */
[----:B------:R-:W-:Y:S02]  /*1500*/  IABS R20, R16 ;  /* 0x0000001000147213 */ /* 0x000fe40000000000 */
[----:B------:R-:W-:Y:S01]  /*1510*/  IABS R18, R24 ;  /* 0x0000001800127213 */ /* 0x000fe20000000000 */
[----:B------:R-:W-:Y:S01]  /*1520*/  IMAD.MOV.U32 R16, RZ, RZ, R22 ;  /* 0x000000ffff107224 */ /* 0x000fe200078e0016 */
[----:B------:R-:W-:Y:S01]  /*1530*/  IADD3 R34, PT, PT, R15, R34, R14 ;  /* 0x000000220f227210 */ /* 0x000fe20007ffe00e */
[----:B------:R-:W-:Y:S02]  /*1540*/  IMAD.MOV.U32 R15, RZ, RZ, R20 ;  /* 0x000000ffff0f7224 */ /* 0x000fe400078e0014 */
[----:B------:R-:W-:Y:S02]  /*1550*/  IMAD.IADD R16, R19, 0x1, R16 ;  /* 0x0000000113107824 */ /* 0x000fe400078e0210 */
[----:B------:R-:W-:-:S02]  /*1560*/  IMAD.IADD R18, R37, 0x1, R18 ;  /* 0x0000000125127824 */ /* 0x000fc400078e0212 */
[----:B------:R-:W-:Y:S01]  /*1570*/  IMAD.IADD R34, R34, 0x1, R15 ;  /* 0x0000000122227824 */ /* 0x000fe200078e020f */
[----:B------:R-:W-:Y:S01]  /*1580*/  STS.U16 [R13], R16 ;  /* 0x000000100d007388 */ /* 0x000fe20000000400 */
[----:B------:R-:W-:Y:S02]  /*1590*/  IMAD.MOV.U32 R14, RZ, RZ, R17 ;  /* 0x000000ffff0e7224 */ /* 0x000fe400078e0011 */
[----:B------:R-:W-:Y:S01]  /*15a0*/  IMAD.MOV.U32 R15, RZ, RZ, R41 ;  /* 0x000000ffff0f7224 */ /* 0x000fe200078e0029 */
[----:B------:R-:W-:Y:S04]  /*15b0*/  STS.U16 [R13+0x2], R18 ;  /* 0x000002120d007388 */ /* 0x000fe80000000400 */
[----:B------:R0:W-:Y:S02]  /*15c0*/  STS.U16 [R13+0x4], R34 ;  /* 0x000004220d007388 */ /* 0x0001e40000000400 */
[----:B0-----:R-:W-:Y:S01]  /*15d0*/  VIADD R13, R13, 0x6 ;  /* 0x000000060d0d7836 */ /* 0x001fe20000000000 */
[----:B------:R-:W-:Y:S06]  /*15e0*/  @!P0 BRA `(.L_x_4) ;  /* 0xfffffff000008947 */ /* 0x000fec000383ffff */
.L_x_3:
[----:B------:R-:W-:Y:S05]  /*15f0*/  BSYNC.RECONVERGENT B0 ;  /* 0x0000000000007941 */ /* 0x000fea0003800200 */
.L_x_2:
[----:B------:R-:W0:Y:S01]  /*1600*/  S2R R6, SR_TID.X ;  /* 0x0000000000067919 */ /* 0x000e220000002100 */
[----:B------:R-:W-:Y:S01]  /*1610*/  BAR.SYNC.DEFER_BLOCKING 0x0 ;  /* 0x0000000000007b1d */ /* 0x000fe20000010000 */
[----:B0-----:R-:W-:-:S13]  /*1620*/  ISETP.GT.U32.AND P0, PT, R6, 0x1f, PT ;  /* 0x0000001f0600780c */ /* 0x001fda0003f04070 */
[----:B------:R-:W-:Y:S05]  /*1630*/  @P0 EXIT ;  /* 0x000000000000094d */ /* 0x000fea0003800000 */
[----:B------:R-:W-:-:S04]  /*1640*/  SHF.R.U32.HI R0, RZ, 0x5, R6 ;  /* 0x00000005ff007819 */ /* 0x000fc80000011606 */
[C---:B------:R-:W-:Y:S01]  /*1650*/  PRMT R5, R0.reuse, 0x7210, RZ ;  /* 0x0000721000057816 */ /* 0x040fe200000000ff */
[----:B------:R-:W-:-:S03]  /*1660*/  VIADD R3, R0, UR7 ;  /* 0x0000000700037c36 */ /* 0x000fc60008000000 */
[----:B------:R-:W-:Y:S02]  /*1670*/  IADD3 R2, PT, PT, R0, UR6, -R5 ;  /* 0x0000000600027c10 */ /* 0x000fe4000fffe805 */
[----:B------:R-:W-:Y:S02]  /*1680*/  SHF.R.U32.HI R4, RZ, 0x2, R3 ;  /* 0x00000002ff047819 */ /* 0x000fe40000011603 */
[----:B------:R-:W-:Y:S02]  /*1690*/  SHF.R.U32.HI R2, RZ, 0x2, R2 ;  /* 0x00000002ff027819 */ /* 0x000fe40000011602 */
[----:B------:R-:W-:-:S04]  /*16a0*/  ISETP.GE.AND P0, PT, R4, UR9, PT ;  /* 0x0000000904007c0c */ /* 0x000fc8000bf06270 */
[----:B------:R-:W-:-:S13]  /*16b0*/  ISETP.LT.AND P0, PT, R2, UR8, !P0 ;  /* 0x0000000802007c0c */ /* 0x000fda000c701270 */
[----:B------:R-:W-:Y:S05]  /*16c0*/  @!P0 EXIT ;  /* 0x000000000000894d */ /* 0x000fea0003800000 */
[----:B------:R-:W-:Y:S01]  /*16d0*/  UPRMT UR5, UR8, 0x7210, URZ ;  /* 0x0000721008057896 */ /* 0x000fe200080000ff */
[----:B------:R-:W-:Y:S01]  /*16e0*/  IADD3 R2, PT, PT, -R5, UR6, R0 ;  /* 0x0000000605027c10 */ /* 0x000fe2000fffe100 */
[----:B------:R-:W-:Y:S01]  /*16f0*/  UPRMT UR4, UR9, 0x7210, URZ ;  /* 0x0000721009047896 */ /* 0x000fe200080000ff */
[----:B------:R-:W-:Y:S01]  /*1700*/  PRMT R5, R4, 0x7210, RZ ;  /* 0x0000721004057816 */ /* 0x000fe200000000ff */
[----:B------:R-:W0:Y:S01]  /*1710*/  LDCU.64 UR6, c[0x0][0x380] ;  /* 0x00007000ff0677ac */ /* 0x000e220008000a00 */
[----:B------:R-:W-:Y:S01]  /*1720*/  SHF.R.U32.HI R4, RZ, 0x2, R2 ;  /* 0x00000002ff047819 */ /* 0x000fe20000011602 */
[----:B------:R-:W-:Y:S01]  /*1730*/  BSSY.RECONVERGENT B0, `(.L_x_5) ;  /* 0x000002b000007945 */ /* 0x000fe20003800200 */
[----:B------:R-:W-:Y:S01]  /*1740*/  LOP3.LUT R3, R3, 0x3, RZ, 0xc0, !PT ;  /* 0x0000000303037812 */ /* 0x000fe200078ec0ff */
[----:B------:R-:W-:Y:S01]  /*1750*/  UIMAD UR4, UR5, UR4, URZ ;  /* 0x00000004050472a4 */ /* 0x000fe2000f8e02ff */
[----:B------:R-:W-:Y:S01]  /*1760*/  LOP3.LUT R2, R2, 0x3, RZ, 0xc0, !PT ;  /* 0x0000000302027812 */ /* 0x000fe200078ec0ff */
[----:B------:R-:W-:Y:S01]  /*1770*/  IMAD R4, R5, UR5, R4 ;  /* 0x0000000505047c24 */ /* 0x000fe2000f8e0204 */
[----:B------:R-:W1:Y:S01]  /*1780*/  S2UR UR5, SR_CgaCtaId ;  /* 0x00000000000579c3 */ /* 0x000e620000008800 */
[----:B------:R-:W-:Y:S01]  /*1790*/  UPRMT UR4, UR4, 0x7210, URZ ;  /* 0x0000721004047896 */ /* 0x000fe200080000ff */
[----:B------:R-:W-:-:S03]  /*17a0*/  LOP3.LUT R5, R6, 0x1f, RZ, 0xc0, !PT ;  /* 0x0000001f06057812 */ /* 0x000fc600078ec0ff */
[----:B------:R-:W-:Y:S02]  /*17b0*/  UIMAD UR4, UR4, 0x19, URZ ;  /* 0x00000019040478a4 */ /* 0x000fe4000f8e02ff */
[----:B------:R-:W-:-:S04]  /*17c0*/  IMAD R0, R0, 0x112, R5 ;  /* 0x0000011200007824 */ /* 0x000fc800078e0205 */
[----:B------:R-:W-:Y:S01]  /*17d0*/  LEA R4, R4, UR4, 0x4 ;  /* 0x0000000404047c11 */ /* 0x000fe2000f8e20ff */
[----:B------:R-:W-:Y:S02]  /*17e0*/  UMOV UR4, 0x400 ;  /* 0x0000040000047882 */ /* 0x000fe40000000000 */
[----:B------:R-:W-:Y:S02]  /*17f0*/  UIADD3 UR4, UPT, UPT, UR4, 0x20, URZ ;  /* 0x0000002004047890 */ /* 0x000fe4000fffe0ff */
[----:B------:R-:W-:Y:S01]  /*1800*/  IMAD R3, R3, 0x4, R4 ;  /* 0x0000000403037824 */ /* 0x000fe200078e0204 */
[----:B------:R-:W-:-:S03]  /*1810*/  IADD3 R4, PT, PT, -R5, 0x112, RZ ;  /* 0x0000011205047810 */ /* 0x000fc60007ffe1ff */
[----:B------:R-:W-:Y:S01]  /*1820*/  IMAD.IADD R2, R3, 0x1, R2 ;  /* 0x0000000103027824 */ /* 0x000fe200078e0202 */
[----:B------:R-:W-:Y:S01]  /*1830*/  ISETP.GT.AND P1, PT, R4, 0x60, PT ;  /* 0x000000600400780c */ /* 0x000fe20003f24270 */
[----:B------:R-:W-:Y:S02]  /*1840*/  IMAD.MOV.U32 R3, RZ, RZ, RZ ;  /* 0x000000ffff037224 */ /* 0x000fe400078e00ff */
[----:B------:R-:W-:Y:S01]  /*1850*/  IMAD R2, R2, 0x448, RZ ;  /* 0x0000044802027824 */ /* 0x000fe200078e02ff */
[----:B-1----:R-:W-:-:S03]  /*1860*/  ULEA UR4, UR5, UR4, 0x18 ;  /* 0x0000000405047291 */ /* 0x002fc6000f8ec0ff */
[----:B------:R-:W-:-:S03]  /*1870*/  IMAD.WIDE.U32 R2, R5, 0x4, R2 ;  /* 0x0000000405027825 */ /* 0x000fc600078e0002 */
[----:B------:R-:W-:Y:S02]  /*1880*/  LEA R0, R0, UR4, 0x3 ;  /* 0x0000000400007c11 */ /* 0x000fe4000f8e18ff */
[----:B0-----:R-:W-:-:S04]  /*1890*/  LEA R14, P0, R2, UR6, 0x1 ;  /* 0x00000006020e7c11 */ /* 0x001fc8000f8008ff */
[----:B------:R-:W-:Y:S02]  /*18a0*/  LEA.HI.X R15, R2, UR7, R3, 0x1, P0 ;  /* 0x00000007020f7c11 */ /* 0x000fe400080f0c03 */
[----:B------:R-:W-:Y:S01]  /*18b0*/  PLOP3.LUT P0, PT, PT, PT, PT, 0x80, 0x8 ;  /* 0x000000000008781c */ /* 0x000fe20003f0f070 */
[----:B------:R-:W-:-:S12]  /*18c0*/  @!P1 BRA `(.L_x_6) ;  /* 0x0000000000449947 */ /* 0x000fd80003800000 */
[----:B------:R-:W-:-:S13]  /*18d0*/  PLOP3.LUT P0, PT, PT, PT, PT, 0x8, 0x80 ;  /* 0x000000000080781c */ /* 0x000fda0003f0e170 */
.L_x_7:
[----:B0-----:R-:W0:Y:S01]  /*18e0*/  LDS.64 R6, [R0] ;  /* 0x0000000000067984 */ /* 0x001e220000000a00 */
[----:B------:R-:W-:Y:S02]  /*18f0*/  IMAD.MOV.U32 R2, RZ, RZ, R14 ;  /* 0x000000ffff027224 */ /* 0x000fe400078e000e */
[----:B------:R-:W-:Y:S01]  /*1900*/  IMAD.MOV.U32 R3, RZ, RZ, R15 ;  /* 0x000000ffff037224 */ /* 0x000fe200078e000f */
[----:B------:R-:W1:Y:S01]  /*1910*/  LDS.64 R8, [R0+0x100] ;  /* 0x0001000000087984 */ /* 0x000e620000000a00 */
[----:B------:R-:W-:Y:S01]  /*1920*/  VIADD R5, R5, 0x80 ;  /* 0x0000008005057836 */ /* 0x000fe20000000000 */
[----:B------:R-:W-:Y:S02]  /*1930*/  IADD3 R14, P2, PT, R2, 0x400, RZ ;  /* 0x00000400020e7810 */ /* 0x000fe40007f5e0ff */
[----:B------:R-:W2:Y:S02]  /*1940*/  LDS.64 R10, [R0+0x200] ;  /* 0x00020000000a7984 */ /* 0x000ea40000000a00 */
[----:B------:R-:W-:Y:S01]  /*1950*/  ISETP.GE.AND P1, PT, R5, 0xb2, PT ;  /* 0x000000b20500780c */ /* 0x000fe20003f26270 */
[----:B------:R-:W-:Y:S01]  /*1960*/  IMAD.X R15, RZ, RZ, R3, P2 ;  /* 0x000000ffff0f7224 */ /* 0x000fe200010e0603 */
[----:B------:R3:W4:Y:S02]  /*1970*/  LDS.64 R12, [R0+0x300] ;  /* 0x00030000000c7984 */ /* 0x0007240000000a00 */
[----:B---3--:R-:W-:-:S02]  /*1980*/  VIADD R0, R0, 0x400 ;  /* 0x0000040000007836 */ /* 0x008fc40000000000 */
[----:B0-----:R0:W-:Y:S04]  /*1990*/  STG.E.64 desc[UR10][R2.64], R6 ;  /* 0x0000000602007986 */ /* 0x0011e8000c101b0a */
[----:B-1----:R0:W-:Y:S04]  /*19a0*/  STG.E.64 desc[UR10][R2.64+0x100], R8 ;  /* 0x0001000802007986 */ /* 0x0021e8000c101b0a */
[----:B--2---:R0:W-:Y:S04]  /*19b0*/  STG.E.64 desc[UR10][R2.64+0x200], R10 ;  /* 0x0002000a02007986 */ /* 0x0041e8000c101b0a */
[----:B----4-:R0:W-:Y:S01]  /*19c0*/  STG.E.64 desc[UR10][R2.64+0x300], R12 ;  /* 0x0003000c02007986 */ /* 0x0101e2000c101b0a */
[----:B------:R-:W-:Y:S05]  /*19d0*/  @!P1 BRA `(.L_x_7) ;  /* 0xfffffffc00c09947 */ /* 0x000fea000383ffff */
.L_x_6:
[----:B------:R-:W-:Y:S05]  /*19e0*/  BSYNC.RECONVERGENT B0 ;  /* 0x0000000000007941 */ /* 0x000fea0003800200 */
.L_x_5:
[----:B0-----:R-:W-:Y:S01]  /*19f0*/  IADD3 R2, PT, PT, -R5, 0x112, RZ ;  /* 0x0000011205027810 */ /* 0x001fe20007ffe1ff */
[----:B------:R-:W-:Y:S03]  /*1a00*/  BSSY.RECONVERGENT B0, `(.L_x_8) ;  /* 0x000000e000007945 */ /* 0x000fe60003800200 */
[----:B------:R-:W-:-:S13]  /*1a10*/  ISETP.GT.AND P1, PT, R2, 0x20, PT ;  /* 0x000000200200780c */ /* 0x000fda0003f24270 */
[----:B------:R-:W-:Y:S05]  /*1a20*/  @!P1 BRA `(.L_x_9) ;  /* 0x00000000002c9947 */ /* 0x000fea0003800000 */
[----:B------:R-:W0:Y:S01]  /*1a30*/  LDS.64 R6, [R0] ;  /* 0x0000000000067984 */ /* 0x000e220000000a00 */
[----:B------:R-:W-:Y:S01]  /*1a40*/  IMAD.MOV.U32 R2, RZ, RZ, R14 ;  /* 0x000000ffff027224 */ /* 0x000fe200078e000e */
[----:B------:R-:W-:Y:S01]  /*1a50*/  IADD3 R14, P1, PT, R14, 0x200, RZ ;  /* 0x000002000e0e7810 */ /* 0x000fe20007f3e0ff */
[--C-:B------:R-:W-:Y:S01]  /*1a60*/  IMAD.MOV.U32 R3, RZ, RZ, R15.reuse ;  /* 0x000000ffff037224 */ /* 0x100fe200078e000f */
[----:B------:R1:W2:Y:S01]  /*1a70*/  LDS.64 R8, [R0+0x100] ;  /* 0x0001000000087984 */ /* 0x0002a20000000a00 */
[----:B------:R-:W-:Y:S01]  /*1a80*/  PLOP3.LUT P0, PT, PT, PT, PT, 0x8, 0x80 ;  /* 0x000000000080781c */ /* 0x000fe20003f0e170 */
[----:B------:R-:W-:Y:S02]  /*1a90*/  VIADD R5, R5, 0x40 ;  /* 0x0000004005057836 */ /* 0x000fe40000000000 */
[----:B------:R-:W-:Y:S02]  /*1aa0*/  IMAD.X R15, RZ, RZ, R15, P1 ;  /* 0x000000ffff0f7224 */ /* 0x000fe400008e060f */
[----:B-1----:R-:W-:Y:S01]  /*1ab0*/  VIADD R0, R0, 0x200 ;  /* 0x0000020000007836 */ /* 0x002fe20000000000 */
[----:B0-----:R0:W-:Y:S04]  /*1ac0*/  STG.E.64 desc[UR10][R2.64], R6 ;  /* 0x0000000602007986 */ /* 0x0011e8000c101b0a */
[----:B--2---:R0:W-:Y:S03]  /*1ad0*/  STG.E.64 desc[UR10][R2.64+0x100], R8 ;  /* 0x0001000802007986 */ /* 0x0041e6000c101b0a */
.L_x_9:
[----:B------:R-:W-:Y:S05]  /*1ae0*/  BSYNC.RECONVERGENT B0 ;  /* 0x0000000000007941 */ /* 0x000fea0003800200 */
.L_x_8:
[----:B------:R-:W-:-:S13]  /*1af0*/  ISETP.LT.OR P0, PT, R5, 0x112, P0 ;  /* 0x000001120500780c */ /* 0x000fda0000701670 */
[----:B------:R-:W-:Y:S05]  /*1b00*/  @!P0 EXIT ;  /* 0x000000000000894d */ /* 0x000fea0003800000 */
[----:B------:R-:W1:Y:S01]  /*1b10*/  LDS.64 R4, [R0] ;  /* 0x0000000000047984 */ /* 0x000e620000000a00 */
[----:B0-----:R-:W-:Y:S02]  /*1b20*/  IMAD.MOV.U32 R2, RZ, RZ, R14 ;  /* 0x000000ffff027224 */ /* 0x001fe400078e000e */
[----:B------:R-:W-:-:S05]  /*1b30*/  IMAD.MOV.U32 R3, RZ, RZ, R15 ;  /* 0x000000ffff037224 */ /* 0x000fca00078e000f */
[----:B-1----:R-:W-:Y:S01]  /*1b40*/  STG.E.64 desc[UR10][R2.64], R4 ;  /* 0x0000000402007986 */ /* 0x002fe2000c101b0a */
[----:B------:R-:W-:Y:S05]  /*1b50*/  EXIT ;  /* 0x000000000000794d */ /* 0x000fea0003800000 */
.L_x_10:
[----:B------:R-:W-:-:S00]  /*1b60*/  BRA `(.L_x_10) ;  /* 0xfffffffc00fc7947 */ /* 0x000fc0000383ffff */
[----:B------:R-:W-:-:S00]  /*1b70*/  NOP ;  /* 0x0000000000007918 */ /* 0x000fc00000000000 */
        /* <DEDUP_REMOVED lines=8> */
.L_x_11:


//--------------------- .nv.shared._Z11mb_sad_calcPtS_ii --------------------------
	.section	.nv.shared._Z11mb_sad_calcPtS_ii,"aw",@nobits
	.sectionflags	@""
	.align	16
.nv.shared._Z11mb_sad_calcPtS_ii:
	.zero		1056


//--------------------- .nv.shared.reserved.0     --------------------------
	.section	.nv.shared.reserved.0,"aw",@nobits
	.weak		__nv_reservedSMEM_offset_0_alias
	.size		__nv_reservedSMEM_offset_0_alias, 0, 64
	.other		__nv_reservedSMEM_offset_0_alias,@"STO_CUDA_RESERVED_SHARED STV_DEFAULT"
__nv_reservedSMEM_offset_0_alias:
	.zero		0
	.zero		64


//--------------------- SYMBOLS --------------------------

	.type		.nv.reservedSmem.offset0,@object
	.size		.nv.reservedSmem.offset0,0x4
	.type		.nv.reservedSmem.cap,@object
	.size		.nv.reservedSmem.cap,0x4
	.type		ref,@"STT_CUDA_TEXTURE"
